	.headerflags	@"EF_CUDA_TEXMODE_UNIFIED EF_CUDA_64BIT_ADDRESS EF_CUDA_SM86 EF_CUDA_VIRTUAL_SM(EF_CUDA_SM86)"
	.elftype	@"ET_EXEC"


//--------------------- .nv.info                  --------------------------
	.section	.nv.info,"",@"SHT_CUDA_INFO"
	.align	4


	//----- nvinfo : EIATTR_REGCOUNT
	.align		4
        /*0000*/ 	.byte	0x04, 0x2f
        /*0002*/ 	.short	(.L_1 - .L_0)
	.align		4
.L_0:
        /*0004*/ 	.word	index@(triton_red_fused_9)
        /*0008*/ 	.word	0x00000032


	//----- nvinfo : EIATTR_FRAME_SIZE
	.align		4
.L_1:
        /*000c*/ 	.byte	0x04, 0x11
        /*000e*/ 	.short	(.L_3 - .L_2)
	.align		4
.L_2:
        /*0010*/ 	.word	index@(triton_red_fused_9)
        /*0014*/ 	.word	0x00000000


	//----- nvinfo : EIATTR_MIN_STACK_SIZE
	.align		4
.L_3:
        /*0018*/ 	.byte	0x04, 0x12
        /*001a*/ 	.short	(.L_5 - .L_4)
	.align		4
.L_4:
        /*001c*/ 	.word	index@(triton_red_fused_9)
        /*0020*/ 	.word	0x00000000
.L_5:


//--------------------- .nv.info.triton_red_fused_9 --------------------------
	.section	.nv.info.triton_red_fused_9,"",@"SHT_CUDA_INFO"
	.sectionflags	@""
	.align	4


	//----- nvinfo : EIATTR_CUDA_API_VERSION
	.align		4
        /*0000*/ 	.byte	0x04, 0x37
        /*0002*/ 	.short	(.L_7 - .L_6)
.L_6:
        /*0004*/ 	.word	0x00000080


	//----- nvinfo : EIATTR_SW2861232_WAR
	.align		4
.L_7:
        /*0008*/ 	.byte	0x01, 0x35
	.zero		2


	//----- nvinfo : EIATTR_PARAM_CBANK
	.align		4
        /*000c*/ 	.byte	0x04, 0x0a
        /*000e*/ 	.short	(.L_9 - .L_8)
	.align		4
.L_8:
        /*0010*/ 	.word	index@(.nv.constant0.triton_red_fused_9)
        /*0014*/ 	.short	0x0160
        /*0016*/ 	.short	0x0028


	//----- nvinfo : EIATTR_CBANK_PARAM_SIZE
	.align		4
.L_9:
        /*0018*/ 	.byte	0x03, 0x19
        /*001a*/ 	.short	0x0028


	//----- nvinfo : EIATTR_KPARAM_INFO
	.align		4
        /*001c*/ 	.byte	0x04, 0x17
        /*001e*/ 	.short	(.L_11 - .L_10)
.L_10:
        /*0020*/ 	.word	0x00000000
        /*0024*/ 	.short	0x0005
        /*0026*/ 	.short	0x0020
        /*0028*/ 	.byte	0x00, 0xf4, 0x21, 0x00


	//----- nvinfo : EIATTR_KPARAM_INFO
	.align		4
.L_11:
        /*002c*/ 	.byte	0x04, 0x17
        /*002e*/ 	.short	(.L_13 - .L_12)
.L_12:
        /*0030*/ 	.word	0x00000000
        /*0034*/ 	.short	0x0004
        /*0036*/ 	.short	0x001c
        /*0038*/ 	.byte	0x00, 0xf0, 0x11, 0x00


	//----- nvinfo : EIATTR_KPARAM_INFO
	.align		4
.L_13:
        /*003c*/ 	.byte	0x04, 0x17
        /*003e*/ 	.short	(.L_15 - .L_14)
.L_14:
        /*0040*/ 	.word	0x00000000
        /*0044*/ 	.short	0x0003
        /*0046*/ 	.short	0x0018
        /*0048*/ 	.byte	0x00, 0xf0, 0x11, 0x00


	//----- nvinfo : EIATTR_KPARAM_INFO
	.align		4
.L_15:
        /*004c*/ 	.byte	0x04, 0x17
        /*004e*/ 	.short	(.L_17 - .L_16)
.L_16:
        /*0050*/ 	.word	0x00000000
        /*0054*/ 	.short	0x0002
        /*0056*/ 	.short	0x0010
        /*0058*/ 	.byte	0x00, 0xf4, 0x21, 0x00


	//----- nvinfo : EIATTR_KPARAM_INFO
	.align		4
.L_17:
        /*005c*/ 	.byte	0x04, 0x17
        /*005e*/ 	.short	(.L_19 - .L_18)
.L_18:
        /*0060*/ 	.word	0x00000000
        /*0064*/ 	.short	0x0001
        /*0066*/ 	.short	0x0008
        /*0068*/ 	.byte	0x00, 0xf4, 0x21, 0x00


	//----- nvinfo : EIATTR_KPARAM_INFO
	.align		4
.L_19:
        /*006c*/ 	.byte	0x04, 0x17
        /*006e*/ 	.short	(.L_21 - .L_20)
.L_20:
        /*0070*/ 	.word	0x00000000
        /*0074*/ 	.short	0x0000
        /*0076*/ 	.short	0x0000
        /*0078*/ 	.byte	0x00, 0xf4, 0x21, 0x00


	//----- nvinfo : EIATTR_MAXREG_COUNT
	.align		4
.L_21:
        /*007c*/ 	.byte	0x03, 0x1b
        /*007e*/ 	.short	0x0080


	//----- nvinfo : EIATTR_COOP_GROUP_MASK_REGIDS
	.align		4
        /*0080*/ 	.byte	0x04, 0x29
        /*0082*/ 	.short	(.L_23 - .L_22)


	//   ....[0]....
.L_22:
        /*0084*/ 	.word	0xffffffff


	//   ....[1]....
        /*0088*/ 	.word	0xffffffff


	//   ....[2]....
        /*008c*/ 	.word	0xffffffff


	//   ....[3]....
        /*0090*/ 	.word	0xffffffff


	//   ....[4]....
        /*0094*/ 	.word	0xffffffff


	//   ....[5]....
        /*0098*/ 	.word	0xffffffff


	//   ....[6]....
        /*009c*/ 	.word	0xffffffff


	//   ....[7]....
        /*00a0*/ 	.word	0xffffffff


	//   ....[8]....
        /*00a4*/ 	.word	0xffffffff


	//   ....[9]....
        /*00a8*/ 	.word	0xffffffff


	//   ....[10]....
        /*00ac*/ 	.word	0xffffffff


	//   ....[11]....
        /*00b0*/ 	.word	0xffffffff


	//   ....[12]....
        /*00b4*/ 	.word	0xffffffff


	//   ....[13]....
        /*00b8*/ 	.word	0xffffffff


	//   ....[14]....
        /*00bc*/ 	.word	0xffffffff


	//   ....[15]....
        /*00c0*/ 	.word	0xffffffff


	//   ....[16]....
        /*00c4*/ 	.word	0xffffffff


	//   ....[17]....
        /*00c8*/ 	.word	0xffffffff


	//   ....[18]....
        /*00cc*/ 	.word	0xffffffff


	//   ....[19]....
        /*00d0*/ 	.word	0xffffffff


	//   ....[20]....
        /*00d4*/ 	.word	0xffffffff


	//   ....[21]....
        /*00d8*/ 	.word	0xffffffff


	//   ....[22]....
        /*00dc*/ 	.word	0xffffffff


	//   ....[23]....
        /*00e0*/ 	.word	0xffffffff


	//----- nvinfo : EIATTR_COOP_GROUP_INSTR_OFFSETS
	.align		4
.L_23:
        /*00e4*/ 	.byte	0x04, 0x28
        /*00e6*/ 	.short	(.L_25 - .L_24)


	//   ....[0]....
.L_24:
        /*00e8*/ 	.word	0x000014d0


	//   ....[1]....
        /*00ec*/ 	.word	0x00001520


	//   ....[2]....
        /*00f0*/ 	.word	0x00001560


	//   ....[3]....
        /*00f4*/ 	.word	0x000015a0


	//   ....[4]....
        /*00f8*/ 	.word	0x000015e0


	//   ....[5]....
        /*00fc*/ 	.word	0x00001620


	//   ....[6]....
        /*0100*/ 	.word	0x00001660


	//   ....[7]....
        /*0104*/ 	.word	0x000016a0


	//   ....[8]....
        /*0108*/ 	.word	0x00001aa0


	//   ....[9]....
        /*010c*/ 	.word	0x00001b00


	//   ....[10]....
        /*0110*/ 	.word	0x00001bd0


	//   ....[11]....
        /*0114*/ 	.word	0x00001c00


	//   ....[12]....
        /*0118*/ 	.word	0x00001c20


	//   ....[13]....
        /*011c*/ 	.word	0x00001c30


	//   ....[14]....
        /*0120*/ 	.word	0x00001c80


	//   ....[15]....
        /*0124*/ 	.word	0x00001cc0


	//   ....[16]....
        /*0128*/ 	.word	0x00001cd0


	//   ....[17]....
        /*012c*/ 	.word	0x00001ce0


	//   ....[18]....
        /*0130*/ 	.word	0x00001d30


	//   ....[19]....
        /*0134*/ 	.word	0x00001d50


	//   ....[20]....
        /*0138*/ 	.word	0x00001d70


	//   ....[21]....
        /*013c*/ 	.word	0x00001da0


	//   ....[22]....
        /*0140*/ 	.word	0x00001dc0


	//   ....[23]....
        /*0144*/ 	.word	0x00001dd0


	//----- nvinfo : EIATTR_EXIT_INSTR_OFFSETS
	.align		4
.L_25:
        /*0148*/ 	.byte	0x04, 0x1c
        /*014a*/ 	.short	(.L_27 - .L_26)


	//   ....[0]....
.L_26:
        /*014c*/ 	.word	0x000027a0


	//----- nvinfo : EIATTR_REQNTID
	.align		4
.L_27:
        /*0150*/ 	.byte	0x04, 0x10
        /*0152*/ 	.short	(.L_29 - .L_28)
.L_28:
        /*0154*/ 	.word	0x00000200
        /*0158*/ 	.word	0x00000001
        /*015c*/ 	.word	0x00000001
.L_29:


//--------------------- .nv.callgraph             --------------------------
	.section	.nv.callgraph,"",@"SHT_CUDA_CALLGRAPH"
	.align	4
	.sectionentsize	8
	.align		4
        /*0000*/ 	.word	0x00000000
	.align		4
        /*0004*/ 	.word	0xffffffff
	.align		4
        /*0008*/ 	.word	0x00000000
	.align		4
        /*000c*/ 	.word	0xfffffffe
	.align		4
        /*0010*/ 	.word	0x00000000
	.align		4
        /*0014*/ 	.word	0xfffffffd
	.align		4
        /*0018*/ 	.word	0x00000000
	.align		4
        /*001c*/ 	.word	0xfffffffc


//--------------------- .nv.rel.action            --------------------------
	.section	.nv.rel.action,"",@"SHT_CUDA_RELOCINFO"
	.align	8
	.sectionentsize	8
        /*0000*/ 	.byte	0x73, 0x00, 0x00, 0x00, 0x00, 0x00, 0x00, 0x00, 0x00, 0x00, 0x00, 0x11, 0x25, 0x00, 0x05, 0x36


//--------------------- .nv.constant0.triton_red_fused_9 --------------------------
	.section	.nv.constant0.triton_red_fused_9,"a",@progbits
	.sectionflags	@""
	.align	4
.nv.constant0.triton_red_fused_9:
	.zero		392


//--------------------- .text.triton_red_fused_9  --------------------------
	.section	.text.triton_red_fused_9,"ax",@progbits
	.sectioninfo	@"SHI_REGISTERS=50"
	.align	128
        .global         triton_red_fused_9
        .type           triton_red_fused_9,@function
        .size           triton_red_fused_9,(.L_x_3 - triton_red_fused_9)
        .other          triton_red_fused_9,@"STO_CUDA_ENTRY STV_DEFAULT"
triton_red_fused_9:
.text.triton_red_fused_9:
[----:B------:R-:W-:Y:S02]  /*0000*/  IMAD.MOV.U32 R1, RZ, RZ, c[0x0][0x28] ;  /* 0x00000a00ff017624 */ /* 0x000fe400078e00ff */
[----:B------:R-:W0:Y:S01]  /*0010*/  S2R R7, SR_TID.X ;  /* 0x0000000000077919 */ /* 0x000e220000002100 */
[----:B------:R-:W1:Y:S01]  /*0020*/  S2UR UR4, SR_CTAID.X ;  /* 0x00000000000479c3 */ /* 0x000e620000002500 */
[----:B------:R-:W-:Y:S01]  /*0030*/  PLOP3.LUT P0, PT, PT, PT, PT, 0x8, 0x0 ;  /* 0x000000000000781c */ /* 0x000fe20003f0e170 */
[----:B------:R-:W-:Y:S01]  /*0040*/  IMAD.MOV.U32 R24, RZ, RZ, -0x800000 ;  /* 0xff800000ff187424 */ /* 0x000fe200078e00ff */
[----:B------:R-:W-:Y:S01]  /*0050*/  PLOP3.LUT P2, PT, PT, PT, PT, 0x8, 0x0 ;  /* 0x000000000000781c */ /* 0x000fe20003f4e170 */
[----:B------:R-:W-:Y:S01]  /*0060*/  CS2R R20, SRZ ;  /* 0x0000000000147805 */ /* 0x000fe2000001ff00 */
[----:B------:R-:W-:Y:S01]  /*0070*/  P2R R42, PR, RZ, 0x1 ;  /* 0x00000001ff2a7803 */ /* 0x000fe20000000000 */
[----:B------:R-:W-:Y:S01]  /*0080*/  IMAD.MOV.U32 R35, RZ, RZ, -0x40 ;  /* 0xffffffc0ff237424 */ /* 0x000fe200078e00ff */
[----:B------:R-:W-:Y:S01]  /*0090*/  PLOP3.LUT P0, PT, PT, PT, PT, 0x8, 0x0 ;  /* 0x000000000000781c */ /* 0x000fe20003f0e170 */
[----:B------:R-:W-:Y:S01]  /*00a0*/  IMAD.MOV.U32 R40, RZ, RZ, -0x1 ;  /* 0xffffffffff287424 */ /* 0x000fe200078e00ff */
[----:B------:R-:W-:Y:S01]  /*00b0*/  PLOP3.LUT P1, PT, PT, PT, PT, 0x8, 0x0 ;  /* 0x000000000000781c */ /* 0x000fe20003f2e170 */
[----:B------:R-:W-:Y:S01]  /*00c0*/  CS2R R22, SRZ ;  /* 0x0000000000167805 */ /* 0x000fe2000001ff00 */
[----:B------:R-:W-:Y:S01]  /*00d0*/  P2R R39, PR, RZ, 0x1 ;  /* 0x00000001ff277803 */ /* 0x000fe20000000000 */
[----:B------:R-:W-:Y:S01]  /*00e0*/  CS2R R28, SRZ ;  /* 0x00000000001c7805 */ /* 0x000fe2000001ff00 */
[----:B------:R-:W-:Y:S01]  /*00f0*/  P2R R41, PR, RZ, 0x4 ;  /* 0x00000004ff297803 */ /* 0x000fe20000000000 */
[----:B------:R-:W-:Y:S01]  /*0100*/  IMAD.MOV.U32 R34, RZ, RZ, RZ ;  /* 0x000000ffff227224 */ /* 0x000fe200078e00ff */
[----:B------:R-:W-:Y:S01]  /*0110*/  PLOP3.LUT P4, PT, PT, PT, PT, 0x8, 0x0 ;  /* 0x000000000000781c */ /* 0x000fe20003f8e170 */
[----:B------:R-:W-:Y:S01]  /*0120*/  IMAD.MOV.U32 R30, RZ, RZ, RZ ;  /* 0x000000ffff1e7224 */ /* 0x000fe200078e00ff */
[----:B------:R-:W-:Y:S01]  /*0130*/  P2R R43, PR, RZ, 0x2 ;  /* 0x00000002ff2b7803 */ /* 0x000fe20000000000 */
[----:B------:R-:W-:Y:S01]  /*0140*/  IMAD.MOV.U32 R25, RZ, RZ, -0x800000 ;  /* 0xff800000ff197424 */ /* 0x000fe200078e00ff */
[----:B------:R-:W-:Y:S01]  /*0150*/  PLOP3.LUT P3, PT, PT, PT, PT, 0x8, 0x0 ;  /* 0x000000000000781c */ /* 0x000fe20003f6e170 */
[----:B------:R-:W-:Y:S01]  /*0160*/  IMAD.MOV.U32 R26, RZ, RZ, -0x800000 ;  /* 0xff800000ff1a7424 */ /* 0x000fe200078e00ff */
[----:B------:R-:W-:Y:S01]  /*0170*/  PLOP3.LUT P5, PT, PT, PT, PT, 0x8, 0x0 ;  /* 0x000000000000781c */ /* 0x000fe20003fae170 */
[----:B------:R-:W-:Y:S01]  /*0180*/  IMAD.MOV.U32 R27, RZ, RZ, -0x800000 ;  /* 0xff800000ff1b7424 */ /* 0x000fe200078e00ff */
[----:B0-----:R-:W-:Y:S01]  /*0190*/  SHF.R.U32.HI R0, RZ, 0x4, R7 ;  /* 0x00000004ff007819 */ /* 0x001fe20000011607 */
[----:B-1----:R-:W-:Y:S01]  /*01a0*/  USHF.L.U32 UR4, UR4, 0x6, URZ ;  /* 0x0000000604047899 */ /* 0x002fe2000800063f */
[----:B------:R-:W-:Y:S01]  /*01b0*/  IMAD.MOV.U32 R33, RZ, RZ, -0x800000 ;  /* 0xff800000ff217424 */ /* 0x000fe200078e00ff */
[----:B------:R-:W-:Y:S01]  /*01c0*/  PLOP3.LUT P0, PT, PT, PT, PT, 0x8, 0x0 ;  /* 0x000000000000781c */ /* 0x000fe20003f0e170 */
[----:B------:R-:W-:Y:S01]  /*01d0*/  IMAD.MOV.U32 R36, RZ, RZ, -0x800000 ;  /* 0xff800000ff247424 */ /* 0x000fe200078e00ff */
[----:B------:R-:W-:Y:S01]  /*01e0*/  SGXT.U32 R0, R0, 0x5 ;  /* 0x000000050000781a */ /* 0x000fe20000000000 */
[----:B------:R-:W-:Y:S01]  /*01f0*/  IMAD.MOV.U32 R32, RZ, RZ, -0x800000 ;  /* 0xff800000ff207424 */ /* 0x000fe200078e00ff */
[----:B------:R-:W-:Y:S01]  /*0200*/  LEA.HI R2, R7, UR4, RZ, 0x1c ;  /* 0x0000000407027c11 */ /* 0x000fe2000f8fe0ff */
[----:B------:R-:W-:Y:S01]  /*0210*/  IMAD.MOV.U32 R31, RZ, RZ, -0x800000 ;  /* 0xff800000ff1f7424 */ /* 0x000fe200078e00ff */
[----:B------:R-:W-:-:S02]  /*0220*/  LOP3.LUT R0, R0, UR4, RZ, 0xfc, !PT ;  /* 0x0000000400007c12 */ /* 0x000fc4000f8efcff */
[----:B------:R-:W-:-:S03]  /*0230*/  IADD3 R2, R2, 0x20, RZ ;  /* 0x0000002002027810 */ /* 0x000fc60007ffe0ff */
[----:B------:R-:W-:-:S04]  /*0240*/  IMAD.HI R3, R0, 0x1948b0fd, RZ ;  /* 0x1948b0fd00037827 */ /* 0x000fc800078e02ff */
[----:B------:R-:W-:Y:S01]  /*0250*/  IMAD.HI R5, R2, 0x1948b0fd, RZ ;  /* 0x1948b0fd02057827 */ /* 0x000fe200078e02ff */
[----:B------:R-:W-:-:S04]  /*0260*/  SHF.R.U32.HI R4, RZ, 0x1f, R3 ;  /* 0x0000001fff047819 */ /* 0x000fc80000011603 */
[----:B------:R-:W-:Y:S01]  /*0270*/  LEA.HI.SX32 R4, R3, R4, 0x1b ;  /* 0x0000000403047211 */ /* 0x000fe200078fdaff */
[----:B------:R-:W-:Y:S01]  /*0280*/  IMAD.SHL.U32 R3, R7, 0x4, RZ ;  /* 0x0000000407037824 */ /* 0x000fe200078e00ff */
[----:B------:R-:W-:-:S04]  /*0290*/  SHF.R.U32.HI R6, RZ, 0x1f, R5 ;  /* 0x0000001fff067819 */ /* 0x000fc80000011605 */
[----:B------:R-:W-:Y:S02]  /*02a0*/  LOP3.LUT R3, R3, 0x3c, RZ, 0xc0, !PT ;  /* 0x0000003c03037812 */ /* 0x000fe400078ec0ff */
[----:B------:R-:W-:-:S03]  /*02b0*/  LEA.HI.SX32 R5, R5, R6, 0x1b ;  /* 0x0000000605057211 */ /* 0x000fc600078fdaff */
[--C-:B------:R-:W-:Y:S02]  /*02c0*/  IMAD R12, R2, 0x144, R3.reuse ;  /* 0x00000144020c7824 */ /* 0x100fe400078e0203 */
[----:B------:R-:W-:Y:S02]  /*02d0*/  IMAD R13, R0, 0x144, R3 ;  /* 0x00000144000d7824 */ /* 0x000fe400078e0203 */
[----:B------:R-:W-:Y:S02]  /*02e0*/  IMAD R14, R5, 0x10, R12 ;  /* 0x00000010050e7824 */ /* 0x000fe400078e020c */
[----:B------:R-:W-:Y:S02]  /*02f0*/  IMAD R15, R4, 0x10, R13 ;  /* 0x00000010040f7824 */ /* 0x000fe400078e020d */
.L_x_0:
[----:B------:R-:W-:Y:S01]  /*0300*/  IADD3 R38, P1, R35, 0x40, RZ ;  /* 0x0000004023267810 */ /* 0x000fe20007f3e0ff */
[----:B------:R-:W-:Y:S01]  /*0310*/  IMAD.MOV.U32 R37, RZ, RZ, 0x4 ;  /* 0x00000004ff257424 */ /* 0x000fe200078e00ff */
[--C-:B------:R-:W-:Y:S01]  /*0320*/  IADD3 R18, R13, 0x40, R35.reuse ;  /* 0x000000400d127810 */ /* 0x100fe20007ffe023 */
[----:B------:R-:W-:Y:S01]  /*0330*/  CS2R R6, SRZ ;  /* 0x0000000000067805 */ /* 0x000fe2000001ff00 */
[----:B------:R-:W-:Y:S01]  /*0340*/  IADD3 R44, R15, 0x40, R35 ;  /* 0x000000400f2c7810 */ /* 0x000fe20007ffe023 */
[----:B------:R-:W-:Y:S01]  /*0350*/  IMAD.X R40, RZ, RZ, R40, P1 ;  /* 0x000000ffff287224 */ /* 0x000fe200008e0628 */
[----:B------:R-:W-:Y:S01]  /*0360*/  IADD3 R4, P1, R3, R38, RZ ;  /* 0x0000002603047210 */ /* 0x000fe20007f3e0ff */
[----:B------:R-:W-:-:S04]  /*0370*/  CS2R R8, SRZ ;  /* 0x0000000000087805 */ /* 0x000fc8000001ff00 */
[----:B------:R-:W-:Y:S01]  /*0380*/  IMAD.X R5, RZ, RZ, R40, P1 ;  /* 0x000000ffff057224 */ /* 0x000fe200008e0628 */
[----:B------:R-:W-:-:S04]  /*0390*/  ISETP.GE.U32.AND P1, PT, R4, 0x144, PT ;  /* 0x000001440400780c */ /* 0x000fc80003f26070 */
[----:B------:R-:W-:Y:S02]  /*03a0*/  ISETP.GE.U32.AND.EX P1, PT, R5, RZ, PT, P1 ;  /* 0x000000ff0500720c */ /* 0x000fe40003f26110 */
[----:B------:R-:W-:Y:S02]  /*03b0*/  CS2R R4, SRZ ;  /* 0x0000000000047805 */ /* 0x000fe4000001ff00 */
[----:B------:R-:W-:-:S13]  /*03c0*/  ISETP.LT.AND P2, PT, R0, 0x2880, !P1 ;  /* 0x000028800000780c */ /* 0x000fda0004f41270 */
[----:B------:R-:W-:Y:S02]  /*03d0*/  @P2 IMAD.MOV.U32 R10, RZ, RZ, 0x0 ;  /* 0x00000000ff0a2424 */ /* 0x000fe400078e00ff */
[----:B------:R-:W-:Y:S02]  /*03e0*/  @P2 IMAD.MOV.U32 R11, RZ, RZ, 0x14f00000 ;  /* 0x14f00000ff0b2424 */ /* 0x000fe400078e00ff */
[----:B------:R-:W-:Y:S01]  /*03f0*/  @P2 IMAD.MOV.U32 R16, RZ, RZ, 0x0 ;  /* 0x00000000ff102424 */ /* 0x000fe200078e00ff */
[----:B------:R0:W1:Y:S01]  /*0400*/  @P2 R2UR UR4, R10 ;  /* 0x000000000a0423c2 */ /* 0x00006200000e0000 */
[----:B------:R-:W-:-:S07]  /*0410*/  @P2 IMAD.MOV.U32 R17, RZ, RZ, 0x14f00000 ;  /* 0x14f00000ff112424 */ /* 0x000fce00078e00ff */
[----:B------:R0:W1:Y:S08]  /*0420*/  @P2 R2UR UR5, R11 ;  /* 0x000000000b0523c2 */ /* 0x00007000000e0000 */
[----:B------:R2:W3:Y:S01]  /*0430*/  @P2 R2UR UR6, R16 ;  /* 0x00000000100623c2 */ /* 0x0004e200000e0000 */
[----:B0-----:R-:W-:-:S07]  /*0440*/  CS2R R10, SRZ ;  /* 0x00000000000a7805 */ /* 0x001fce000001ff00 */
[----:B------:R2:W3:Y:S02]  /*0450*/  @P2 R2UR UR7, R17 ;  /* 0x00000000110723c2 */ /* 0x0004e400000e0000 */
[----:B--2---:R-:W-:-:S04]  /*0460*/  IMAD.WIDE R16, R18, R37, c[0x0][0x160] ;  /* 0x0000580012107625 */ /* 0x004fc800078e0225 */
[----:B------:R-:W-:Y:S01]  /*0470*/  IMAD.WIDE R18, R44, R37, c[0x0][0x168] ;  /* 0x00005a002c127625 */ /* 0x000fe200078e0225 */
[----:B-1----:R-:W2:Y:S04]  /*0480*/  @P2 LDG.E.EL.128 R4, desc[UR4][R16.64] ;  /* 0x0000000410042981 */ /* 0x002ea8200c2e1d00 */
[----:B---3--:R-:W2:Y:S01]  /*0490*/  @P2 LDG.E.EL.128 R8, desc[UR6][R18.64] ;  /* 0x0000000612082981 */ /* 0x008ea2200c2e1d00 */
[----:B------:R-:W-:Y:S01]  /*04a0*/  ISETP.LT.AND P1, PT, R2, 0x2880, !P1 ;  /* 0x000028800200780c */ /* 0x000fe20004f21270 */
[----:B--2---:R-:W-:Y:S01]  /*04b0*/  FADD R46, R11, R7 ;  /* 0x000000070b2e7221 */ /* 0x004fe20000000000 */
[----:B------:R-:W-:Y:S01]  /*04c0*/  FADD R11, R10, R6 ;  /* 0x000000060a0b7221 */ /* 0x000fe20000000000 */
[----:B------:R-:W-:Y:S01]  /*04d0*/  FADD R10, R9, R5 ;  /* 0x00000005090a7221 */ /* 0x000fe20000000000 */
[----:B------:R-:W-:-:S02]  /*04e0*/  FADD R5, R8, R4 ;  /* 0x0000000408057221 */ /* 0x000fc40000000000 */
[----:B------:R-:W-:-:S04]  /*04f0*/  FSETP.NEU.AND P6, PT, R46, -INF , P2 ;  /* 0xff8000002e00780b */ /* 0x000fc800017cd000 */
[----:B------:R-:W-:Y:S02]  /*0500*/  PLOP3.LUT P0, PT, P0, P6, PT, 0xa8, 0x0 ;  /* 0x000000000000781c */ /* 0x000fe4000070d570 */
[----:B------:R-:W-:Y:S02]  /*0510*/  FSETP.NEU.AND P6, PT, R11, -INF , P2 ;  /* 0xff8000000b00780b */ /* 0x000fe400017cd000 */
[----:B------:R-:W-:Y:S02]  /*0520*/  P2R R44, PR, RZ, 0x1 ;  /* 0x00000001ff2c7803 */ /* 0x000fe40000000000 */
[----:B------:R-:W-:Y:S02]  /*0530*/  PLOP3.LUT P5, PT, P5, P6, PT, 0xa8, 0x0 ;  /* 0x000000000000781c */ /* 0x000fe40002fad570 */
[----:B------:R-:W-:Y:S02]  /*0540*/  FSETP.NEU.AND P6, PT, R10, -INF , P2 ;  /* 0xff8000000a00780b */ /* 0x000fe400017cd000 */
[----:B------:R-:W-:-:S02]  /*0550*/  ISETP.NE.AND P0, PT, R43, RZ, PT ;  /* 0x000000ff2b00720c */ /* 0x000fc40003f05270 */
[----:B------:R-:W-:Y:S02]  /*0560*/  PLOP3.LUT P3, PT, P3, P6, PT, 0xa8, 0x0 ;  /* 0x000000000000781c */ /* 0x000fe40001f6d570 */
[CC--:B------:R-:W-:Y:S02]  /*0570*/  FSETP.GT.AND P6, PT, R27.reuse, R46.reuse, PT ;  /* 0x0000002e1b00720b */ /* 0x0c0fe40003fc4000 */
[----:B------:R-:W-:Y:S02]  /*0580*/  P2R R43, PR, RZ, 0x1 ;  /* 0x00000001ff2b7803 */ /* 0x000fe40000000000 */
[----:B------:R-:W-:Y:S02]  /*0590*/  FSEL R6, R27, R46, P6 ;  /* 0x0000002e1b067208 */ /* 0x000fe40003000000 */
[----:B------:R-:W-:Y:S02]  /*05a0*/  FSETP.GT.AND P6, PT, R26, R11, PT ;  /* 0x0000000b1a00720b */ /* 0x000fe40003fc4000 */
[----:B------:R-:W-:-:S02]  /*05b0*/  ISETP.NE.AND P0, PT, R42, RZ, PT ;  /* 0x000000ff2a00720c */ /* 0x000fc40003f05270 */
[----:B------:R-:W-:Y:S02]  /*05c0*/  FSEL R7, R26, R11, P6 ;  /* 0x0000000b1a077208 */ /* 0x000fe40003000000 */
[----:B------:R-:W-:-:S04]  /*05d0*/  FSETP.GT.AND P6, PT, R25, R10, PT ;  /* 0x0000000a1900720b */ /* 0x000fc80003fc4000 */
[----:B------:R-:W-:Y:S02]  /*05e0*/  FSEL R16, R25, R10, P6 ;  /* 0x0000000a19107208 */ /* 0x000fe40003000000 */
[----:B------:R-:W-:-:S04]  /*05f0*/  FSETP.GT.AND P6, PT, R24, R5, PT ;  /* 0x000000051800720b */ /* 0x000fc80003fc4000 */
[----:B------:R-:W-:Y:S02]  /*0600*/  FSEL R9, R24, R5, P6 ;  /* 0x0000000518097208 */ /* 0x000fe40003000000 */
[----:B------:R-:W-:-:S04]  /*0610*/  FSETP.NAN.AND P6, PT, R27, R27, PT ;  /* 0x0000001b1b00720b */ /* 0x000fc80003fc8000 */
[----:B------:R-:W-:Y:S02]  /*0620*/  FSEL R4, R27, R6, P6 ;  /* 0x000000061b047208 */ /* 0x000fe40003000000 */
[----:B------:R-:W-:-:S03]  /*0630*/  FSETP.NAN.AND P6, PT, R26, R26, PT ;  /* 0x0000001a1a00720b */ /* 0x000fc60003fc8000 */
[----:B------:R-:W-:Y:S01]  /*0640*/  FADD R8, -R4, R27 ;  /* 0x0000001b04087221 */ /* 0x000fe20000000100 */
[----:B------:R-:W-:Y:S01]  /*0650*/  FSEL R7, R26, R7, P6 ;  /* 0x000000071a077208 */ /* 0x000fe20003000000 */
[----:B------:R-:W-:Y:S01]  /*0660*/  FADD R46, R46, -R4 ;  /* 0x800000042e2e7221 */ /* 0x000fe20000000000 */
[C---:B------:R-:W-:Y:S01]  /*0670*/  FSETP.NAN.AND P6, PT, R25.reuse, R25, PT ;  /* 0x000000191900720b */ /* 0x040fe20003fc8000 */
[----:B------:R-:W-:Y:S01]  /*0680*/  FMUL R17, R8, 1.4426950216293334961 ;  /* 0x3fb8aa3b08117820 */ /* 0x000fe20000400000 */
[----:B------:R-:W-:Y:S01]  /*0690*/  FSEL R27, R4, R27, P2 ;  /* 0x0000001b041b7208 */ /* 0x000fe20001000000 */
[----:B------:R-:W-:Y:S01]  /*06a0*/  FMUL R46, R46, 1.4426950216293334961 ;  /* 0x3fb8aa3b2e2e7820 */ /* 0x000fe20000400000 */
[----:B------:R-:W-:Y:S01]  /*06b0*/  FSEL R6, R25, R16, P6 ;  /* 0x0000001019067208 */ /* 0x000fe20003000000 */
[----:B------:R-:W-:Y:S01]  /*06c0*/  FADD R8, -R7, R26 ;  /* 0x0000001a07087221 */ /* 0x000fe20000000100 */
[----:B------:R-:W-:Y:S01]  /*06d0*/  FSETP.NAN.AND P6, PT, R24, R24, PT ;  /* 0x000000181800720b */ /* 0x000fe20003fc8000 */
[----:B------:R-:W-:Y:S01]  /*06e0*/  FADD R11, R11, -R7 ;  /* 0x800000070b0b7221 */ /* 0x000fe20000000000 */
[----:B------:R-:W-:Y:S01]  /*06f0*/  FSEL R26, R7, R26, P2 ;  /* 0x0000001a071a7208 */ /* 0x000fe20001000000 */
[----:B------:R-:W-:Y:S01]  /*0700*/  FMUL R16, R8, 1.4426950216293334961 ;  /* 0x3fb8aa3b08107820 */ /* 0x000fe20000400000 */
[----:B------:R-:W-:Y:S01]  /*0710*/  FSEL R9, R24, R9, P6 ;  /* 0x0000000918097208 */ /* 0x000fe20003000000 */
[----:B------:R-:W-:Y:S01]  /*0720*/  FMUL R42, R11, 1.4426950216293334961 ;  /* 0x3fb8aa3b0b2a7820 */ /* 0x000fe20000400000 */
[----:B------:R-:W-:Y:S01]  /*0730*/  FSETP.GEU.AND P6, PT, R17, -126, PT ;  /* 0xc2fc00001100780b */ /* 0x000fe20003fce000 */
[----:B------:R-:W-:Y:S01]  /*0740*/  FADD R8, -R6, R25 ;  /* 0x0000001906087221 */ /* 0x000fe20000000100 */
[----:B------:R-:W-:Y:S01]  /*0750*/  FADD R10, R10, -R6 ;  /* 0x800000060a0a7221 */ /* 0x000fe20000000000 */
[----:B------:R-:W-:-:S02]  /*0760*/  FSEL R25, R6, R25, P2 ;  /* 0x0000001906197208 */ /* 0x000fc40001000000 */
[----:B------:R-:W-:Y:S01]  /*0770*/  FMUL R11, R8, 1.4426950216293334961 ;  /* 0x3fb8aa3b080b7820 */ /* 0x000fe20000400000 */
[----:B------:R-:W-:Y:S01]  /*0780*/  FMUL R19, R10, 1.4426950216293334961 ;  /* 0x3fb8aa3b0a137820 */ /* 0x000fe20000400000 */
[C---:B------:R-:W-:Y:S01]  /*0790*/  FADD R8, -R9.reuse, R24 ;  /* 0x0000001809087221 */ /* 0x040fe20000000100 */
[----:B------:R-:W-:-:S03]  /*07a0*/  FSEL R24, R9, R24, P2 ;  /* 0x0000001809187208 */ /* 0x000fc60001000000 */
[----:B------:R-:W-:Y:S02]  /*07b0*/  FMUL R8, R8, 1.4426950216293334961 ;  /* 0x3fb8aa3b08087820 */ /* 0x000fe40000400000 */
[----:B------:R-:W-:-:S04]  /*07c0*/  @!P6 FMUL R17, R17, 0.5 ;  /* 0x3f0000001111e820 */ /* 0x000fc80000400000 */
[----:B------:R-:W0:Y:S02]  /*07d0*/  MUFU.EX2 R18, R17 ;  /* 0x0000001100127308 */ /* 0x000e240000000800 */
[----:B0-----:R-:W-:Y:S01]  /*07e0*/  @!P6 FMUL R18, R18, R18 ;  /* 0x000000121212e220 */ /* 0x001fe20000400000 */
[----:B------:R-:W-:-:S13]  /*07f0*/  FSETP.GEU.AND P6, PT, R46, -126, PT ;  /* 0xc2fc00002e00780b */ /* 0x000fda0003fce000 */
        /* <DEDUP_REMOVED lines=13> */
[----:B------:R0:W1:Y:S02]  /*08d0*/  MUFU.EX2 R16, R11 ;  /* 0x0000000b00107308 */ /* 0x0000640000000800 */
[----:B0-----:R-:W-:-:S04]  /*08e0*/  FADD R11, R5, -R9 ;  /* 0x80000009050b7221 */ /* 0x001fc80000000000 */
[----:B------:R-:W-:Y:S01]  /*08f0*/  FMUL R11, R11, 1.4426950216293334961 ;  /* 0x3fb8aa3b0b0b7820 */ /* 0x000fe20000400000 */
[----:B-1----:R-:W-:Y:S01]  /*0900*/  @!P6 FMUL R16, R16, R16 ;  /* 0x000000101010e220 */ /* 0x002fe20000400000 */
        /* <DEDUP_REMOVED lines=12> */
[----:B------:R-:W-:-:S04]  /*09d0*/  FSETP.NEU.AND P6, PT, R4, -INF , PT ;  /* 0xff8000000400780b */ /* 0x000fc80003fcd000 */
[----:B------:R-:W-:Y:S02]  /*09e0*/  FSEL R18, R18, 1, P6 ;  /* 0x3f80000012127808 */ /* 0x000fe40003000000 */
[----:B------:R-:W-:Y:S02]  /*09f0*/  FSEL R47, R47, 1, P6 ;  /* 0x3f8000002f2f7808 */ /* 0x000fe40003000000 */
[----:B------:R-:W-:-:S03]  /*0a00*/  FSETP.NEU.AND P6, PT, R7, -INF , PT ;  /* 0xff8000000700780b */ /* 0x000fc60003fcd000 */
[----:B------:R-:W-:Y:S01]  /*0a10*/  @P2 FFMA R23, R18, R23, R47 ;  /* 0x0000001712172223 */ /* 0x000fe2000000002f */
[----:B------:R-:W-:Y:S02]  /*0a20*/  FSEL R17, R17, 1, P6 ;  /* 0x3f80000011117808 */ /* 0x000fe40003000000 */
[----:B------:R-:W-:Y:S02]  /*0a30*/  FSEL R8, R45, 1, P6 ;  /* 0x3f8000002d087808 */ /* 0x000fe40003000000 */
[----:B------:R-:W-:Y:S02]  /*0a40*/  FSETP.NEU.AND P6, PT, R6, -INF , PT ;  /* 0xff8000000600780b */ /* 0x000fe40003fcd000 */
[----:B------:R-:W-:Y:S01]  /*0a50*/  IADD3 R18, R14, 0x40, R35 ;  /* 0x000000400e127810 */ /* 0x000fe20007ffe023 */
[----:B------:R-:W-:Y:S01]  /*0a60*/  @P2 FFMA R22, R17, R22, R8 ;  /* 0x0000001611162223 */ /* 0x000fe20000000008 */
[----:B------:R-:W-:Y:S01]  /*0a70*/  FSEL R16, R16, 1, P6 ;  /* 0x3f80000010107808 */ /* 0x000fe20003000000 */
[----:B------:R-:W-:Y:S01]  /*0a80*/  @P1 IMAD.MOV.U32 R8, RZ, RZ, 0x0 ;  /* 0x00000000ff081424 */ /* 0x000fe200078e00ff */
[----:B------:R-:W-:Y:S01]  /*0a90*/  FSEL R45, R42, 1, P6 ;  /* 0x3f8000002a2d7808 */ /* 0x000fe20003000000 */
[----:B------:R-:W-:Y:S01]  /*0aa0*/  CS2R R6, SRZ ;  /* 0x0000000000067805 */ /* 0x000fe2000001ff00 */
[----:B------:R-:W-:Y:S01]  /*0ab0*/  FSETP.NEU.AND P6, PT, R9, -INF , PT ;  /* 0xff8000000900780b */ /* 0x000fe20003fcd000 */
[----:B------:R-:W-:Y:S01]  /*0ac0*/  @P1 IMAD.MOV.U32 R9, RZ, RZ, 0x14f00000 ;  /* 0x14f00000ff091424 */ /* 0x000fe200078e00ff */
[----:B------:R0:W1:Y:S01]  /*0ad0*/  @P1 R2UR UR4, R8 ;  /* 0x00000000080413c2 */ /* 0x00006200000e0000 */
[----:B------:R-:W-:Y:S01]  /*0ae0*/  @P2 FFMA R21, R16, R21, R45 ;  /* 0x0000001510152223 */ /* 0x000fe2000000002d */
[----:B------:R-:W-:-:S02]  /*0af0*/  FSEL R11, R10, 1, P6 ;  /* 0x3f8000000a0b7808 */ /* 0x000fc40003000000 */
[----:B------:R-:W-:Y:S02]  /*0b00*/  FSEL R10, R19, 1, P6 ;  /* 0x3f800000130a7808 */ /* 0x000fe40003000000 */
[----:B------:R-:W-:Y:S02]  /*0b10*/  IADD3 R16, R12, 0x40, R35 ;  /* 0x000000400c107810 */ /* 0x000fe40007ffe023 */
[----:B------:R0:W1:Y:S01]  /*0b20*/  @P1 R2UR UR5, R9 ;  /* 0x00000000090513c2 */ /* 0x00006200000e0000 */
[----:B------:R-:W-:Y:S01]  /*0b30*/  @P2 FFMA R20, R11, R20, R10 ;  /* 0x000000140b142223 */ /* 0x000fe2000000000a */
[----:B------:R-:W-:Y:S01]  /*0b40*/  @P1 IMAD.MOV.U32 R10, RZ, RZ, 0x0 ;  /* 0x00000000ff0a1424 */ /* 0x000fe200078e00ff */
[----:B------:R-:W-:Y:S01]  /*0b50*/  FSETP.NEU.AND P2, PT, R5, -INF , P2 ;  /* 0xff8000000500780b */ /* 0x000fe2000174d000 */
[----:B------:R-:W-:Y:S01]  /*0b60*/  @P1 IMAD.MOV.U32 R11, RZ, RZ, 0x14f00000 ;  /* 0x14f00000ff0b1424 */ /* 0x000fe200078e00ff */
[----:B------:R-:W-:Y:S01]  /*0b70*/  CS2R R4, SRZ ;  /* 0x0000000000047805 */ /* 0x000fe2000001ff00 */
[----:B------:R-:W-:Y:S01]  /*0b80*/  IMAD.WIDE R16, R16, R37, c[0x0][0x160] ;  /* 0x0000580010107625 */ /* 0x000fe200078e0225 */
[----:B------:R-:W-:Y:S01]  /*0b90*/  PLOP3.LUT P4, PT, P4, P2, PT, 0xa8, 0x0 ;  /* 0x000000000000781c */ /* 0x000fe20002785570 */
[----:B------:R2:W3:Y:S01]  /*0ba0*/  @P1 R2UR UR6, R10 ;  /* 0x000000000a0613c2 */ /* 0x0004e200000e0000 */
[----:B------:R-:W-:-:S07]  /*0bb0*/  ISETP.NE.AND P6, PT, R41, RZ, PT ;  /* 0x000000ff2900720c */ /* 0x000fce0003fc5270 */
[----:B------:R2:W3:Y:S01]  /*0bc0*/  @P1 R2UR UR7, R11 ;  /* 0x000000000b0713c2 */ /* 0x0004e200000e0000 */
[----:B0-----:R-:W-:Y:S01]  /*0bd0*/  CS2R R8, SRZ ;  /* 0x0000000000087805 */ /* 0x001fe2000001ff00 */
[----:B------:R-:W-:Y:S01]  /*0be0*/  IMAD.WIDE R18, R18, R37, c[0x0][0x168] ;  /* 0x00005a0012127625 */ /* 0x000fe200078e0225 */
[----:B--2---:R-:W-:Y:S01]  /*0bf0*/  CS2R R10, SRZ ;  /* 0x00000000000a7805 */ /* 0x004fe2000001ff00 */
[----:B-1----:R-:W2:Y:S05]  /*0c00*/  @P1 LDG.E.EL.128 R4, desc[UR4][R16.64] ;  /* 0x0000000410041981 */ /* 0x002eaa200c2e1d00 */
[----:B---3--:R-:W2:Y:S02]  /*0c10*/  @P1 LDG.E.EL.128 R8, desc[UR6][R18.64] ;  /* 0x0000000612081981 */ /* 0x008ea4200c2e1d00 */
        /* <DEDUP_REMOVED lines=10> */
[----:B------:R-:W-:-:S02]  /*0cc0*/  P2R R42, PR, RZ, 0x1 ;  /* 0x00000001ff2a7803 */ /* 0x000fc40000000000 */
[----:B------:R-:W-:-:S04]  /*0cd0*/  ISETP.NE.AND P0, PT, R43, RZ, PT ;  /* 0x000000ff2b00720c */ /* 0x000fc80003f05270 */
        /* <DEDUP_REMOVED lines=17> */
[----:B------:R-:W-:Y:S01]  /*0df0*/  FSETP.NAN.AND P2, PT, R32, R32, PT ;  /* 0x000000202000720b */ /* 0x000fe20003f48000 */
        /* <DEDUP_REMOVED lines=17> */
[----:B------:R-:W-:Y:S01]  /*0f10*/  FADD R9, -R8, R31 ;  /* 0x0000001f08097221 */ /* 0x000fe20000000100 */
[----:B------:R-:W-:Y:S01]  /*0f20*/  FADD R17, R4, -R8 ;  /* 0x8000000804117221 */ /* 0x000fe20000000000 */
[----:B------:R-:W-:Y:S02]  /*0f30*/  FSEL R31, R8, R31, P1 ;  /* 0x0000001f081f7208 */ /* 0x000fe40000800000 */
[----:B------:R-:W-:Y:S01]  /*0f40*/  FMUL R9, R9, 1.4426950216293334961 ;  /* 0x3fb8aa3b09097820 */ /* 0x000fe20000400000 */
[----:B------:R-:W-:Y:S01]  /*0f50*/  FMUL R45, R17, 1.4426950216293334961 ;  /* 0x3fb8aa3b112d7820 */ /* 0x000fe20000400000 */
        /* <DEDUP_REMOVED lines=38> */
[----:B------:R-:W-:-:S03]  /*11c0*/  FSETP.NEU.AND P2, PT, R7, -INF , PT ;  /* 0xff8000000700780b */ /* 0x000fc60003f4d000 */
[----:B------:R-:W-:Y:S01]  /*11d0*/  @P1 FFMA R29, R18, R29, R35 ;  /* 0x0000001d121d1223 */ /* 0x000fe20000000023 */
[----:B------:R-:W-:Y:S01]  /*11e0*/  FSEL R9, R10, 1, P2 ;  /* 0x3f8000000a097808 */ /* 0x000fe20001000000 */
[----:B------:R-:W-:Y:S01]  /*11f0*/  IMAD.MOV.U32 R35, RZ, RZ, R38 ;  /* 0x000000ffff237224 */ /* 0x000fe200078e0026 */
[----:B------:R-:W-:Y:S02]  /*1200*/  FSEL R10, R19, 1, P2 ;  /* 0x3f800000130a7808 */ /* 0x000fe40001000000 */
[----:B------:R-:W-:-:S03]  /*1210*/  FSETP.NEU.AND P2, PT, R8, -INF , PT ;  /* 0xff8000000800780b */ /* 0x000fc60003f4d000 */
[----:B------:R-:W-:Y:S01]  /*1220*/  @P1 FFMA R28, R9, R28, R10 ;  /* 0x0000001c091c1223 */ /* 0x000fe2000000000a */
[----:B------:R-:W-:Y:S02]  /*1230*/  FSEL R11, R16, 1, P2 ;  /* 0x3f800000100b7808 */ /* 0x000fe40001000000 */
[----:B------:R-:W-:Y:S02]  /*1240*/  FSEL R44, R44, 1, P2 ;  /* 0x3f8000002c2c7808 */ /* 0x000fe40001000000 */
[----:B------:R-:W-:-:S03]  /*1250*/  ISETP.NE.AND P2, PT, R39, RZ, PT ;  /* 0x000000ff2700720c */ /* 0x000fc60003f45270 */
[----:B------:R-:W-:Y:S01]  /*1260*/  @P1 FFMA R30, R11, R30, R44 ;  /* 0x0000001e0b1e1223 */ /* 0x000fe2000000002c */
[----:B------:R-:W-:-:S04]  /*1270*/  FSETP.NEU.AND P1, PT, R4, -INF , P1 ;  /* 0xff8000000400780b */ /* 0x000fc80000f2d000 */
[----:B------:R-:W-:Y:S02]  /*1280*/  PLOP3.LUT P2, PT, P2, P1, PT, 0xa8, 0x0 ;  /* 0x000000000000781c */ /* 0x000fe40001743570 */
[----:B------:R-:W-:Y:S02]  /*1290*/  ISETP.GE.U32.AND P1, PT, R38, 0x104, PT ;  /* 0x000001042600780c */ /* 0x000fe40003f26070 */
[----:B------:R-:W-:Y:S02]  /*12a0*/  P2R R39, PR, RZ, 0x4 ;  /* 0x00000004ff277803 */ /* 0x000fe40000000000 */
[----:B------:R-:W-:-:S13]  /*12b0*/  ISETP.GE.U32.AND.EX P1, PT, R40, RZ, PT, P1 ;  /* 0x000000ff2800720c */ /* 0x000fda0003f26110 */
[----:B------:R-:W-:Y:S05]  /*12c0*/  @!P1 BRA `(.L_x_0) ;  /* 0xfffff03000009947 */ /* 0x000fea000383ffff */
[C---:B------:R-:W-:Y:S01]  /*12d0*/  FSETP.NAN.AND P1, PT, R24.reuse, R24, PT ;  /* 0x000000181800720b */ /* 0x040fe20003f28000 */
[----:B------:R-:W-:Y:S01]  /*12e0*/  ULDC.64 UR4, c[0x0][0x118] ;  /* 0x0000460000047ab9 */ /* 0x000fe20000000a00 */
[----:B------:R-:W-:Y:S02]  /*12f0*/  SEL R5, RZ, 0x1, !P4 ;  /* 0x00000001ff057807 */ /* 0x000fe40006000000 */
[CC--:B------:R-:W-:Y:S02]  /*1300*/  FSEL R35, R24.reuse, R25.reuse, P1 ;  /* 0x0000001918237208 */ /* 0x0c0fe40000800000 */
[C---:B------:R-:W-:Y:S02]  /*1310*/  FSETP.GT.AND P1, PT, R24.reuse, R25, PT ;  /* 0x000000191800720b */ /* 0x040fe40003f24000 */
[----:B------:R-:W-:Y:S02]  /*1320*/  SEL R8, RZ, 0x1fffe, !P3 ;  /* 0x0001fffeff087807 */ /* 0x000fe40005800000 */
[----:B------:R-:W-:-:S02]  /*1330*/  FSEL R35, R24, R35, P1 ;  /* 0x0000002318237208 */ /* 0x000fc40000800000 */
[----:B------:R-:W-:Y:S01]  /*1340*/  ISETP.NE.AND P4, PT, R42, RZ, PT ;  /* 0x000000ff2a00720c */ /* 0x000fe20003f85270 */
[----:B------:R-:W-:Y:S01]  /*1350*/  IMAD.IADD R5, R5, 0x1, R8 ;  /* 0x0000000105057824 */ /* 0x000fe200078e0208 */
[C---:B------:R-:W-:Y:S02]  /*1360*/  FSETP.GT.AND P2, PT, R35.reuse, R26, PT ;  /* 0x0000001a2300720b */ /* 0x040fe40003f44000 */
[----:B------:R-:W-:Y:S02]  /*1370*/  FSETP.NAN.AND P1, PT, R35, R35, PT ;  /* 0x000000232300720b */ /* 0x000fe40003f28000 */
[----:B------:R-:W-:Y:S02]  /*1380*/  ISETP.NE.AND P3, PT, R39, RZ, PT ;  /* 0x000000ff2700720c */ /* 0x000fe40003f65270 */
[----:B------:R-:W-:Y:S02]  /*1390*/  SEL R7, RZ, 0x1, !P4 ;  /* 0x00000001ff077807 */ /* 0x000fe40006000000 */
[----:B------:R-:W-:-:S02]  /*13a0*/  SEL R9, RZ, 0x7fff8, !P3 ;  /* 0x0007fff8ff097807 */ /* 0x000fc40005800000 */
[----:B------:R-:W-:Y:S02]  /*13b0*/  SEL R10, RZ, 0x1fffe, !P6 ;  /* 0x0001fffeff0a7807 */ /* 0x000fe40007000000 */
[----:B------:R-:W-:Y:S02]  /*13c0*/  LOP3.LUT R5, R5, 0x3, RZ, 0xc0, !PT ;  /* 0x0000000305057812 */ /* 0x000fe400078ec0ff */
[----:B------:R-:W-:Y:S01]  /*13d0*/  @!P2 FSEL R35, R35, R26, P1 ;  /* 0x0000001a2323a208 */ /* 0x000fe20000800000 */
[----:B------:R-:W-:Y:S01]  /*13e0*/  IMAD.IADD R10, R7, 0x1, R10 ;  /* 0x00000001070a7824 */ /* 0x000fe200078e020a */
[C---:B------:R-:W-:Y:S02]  /*13f0*/  FSETP.NAN.AND P1, PT, R33.reuse, R33, PT ;  /* 0x000000212100720b */ /* 0x040fe40003f28000 */
[----:B------:R-:W-:Y:S02]  /*1400*/  SEL R7, RZ, 0x4, !P5 ;  /* 0x00000004ff077807 */ /* 0x000fe40006800000 */
[----:B------:R-:W-:-:S02]  /*1410*/  FSEL R4, R33, R36, P1 ;  /* 0x0000002421047208 */ /* 0x000fc40000800000 */
[C---:B------:R-:W-:Y:S02]  /*1420*/  FSETP.GT.AND P1, PT, R33.reuse, R36, PT ;  /* 0x000000242100720b */ /* 0x040fe40003f24000 */
[----:B------:R-:W-:Y:S02]  /*1430*/  LOP3.LUT R10, R10, 0x3, RZ, 0xc0, !PT ;  /* 0x000000030a0a7812 */ /* 0x000fe400078ec0ff */
[----:B------:R-:W-:-:S04]  /*1440*/  FSEL R37, R33, R4, P1 ;  /* 0x0000000421257208 */ /* 0x000fc80000800000 */
[C---:B------:R-:W-:Y:S02]  /*1450*/  FSETP.GT.AND P2, PT, R37.reuse, R32, PT ;  /* 0x000000202500720b */ /* 0x040fe40003f44000 */
[----:B------:R-:W-:-:S11]  /*1460*/  FSETP.NAN.AND P1, PT, R37, R37, PT ;  /* 0x000000252500720b */ /* 0x000fd60003f28000 */
[----:B------:R-:W-:Y:S02]  /*1470*/  @!P2 FSEL R37, R37, R32, P1 ;  /* 0x000000202525a208 */ /* 0x000fe40000800000 */
[C---:B------:R-:W-:Y:S02]  /*1480*/  FSETP.GT.AND P2, PT, R35.reuse, R27, PT ;  /* 0x0000001b2300720b */ /* 0x040fe40003f44000 */
[----:B------:R-:W-:-:S11]  /*1490*/  FSETP.NAN.AND P1, PT, R35, R35, PT ;  /* 0x000000232300720b */ /* 0x000fd60003f28000 */
[----:B------:R-:W-:Y:S02]  /*14a0*/  @!P2 FSEL R35, R35, R27, P1 ;  /* 0x0000001b2323a208 */ /* 0x000fe40000800000 */
[C---:B------:R-:W-:Y:S02]  /*14b0*/  FSETP.GT.AND P2, PT, R37.reuse, R31, PT ;  /* 0x0000001f2500720b */ /* 0x040fe40003f44000 */
[C---:B------:R-:W-:Y:S01]  /*14c0*/  FSETP.NAN.AND P1, PT, R37.reuse, R37, PT ;  /* 0x000000252500720b */ /* 0x040fe20003f28000 */
[----:B------:R-:W0:Y:S10]  /*14d0*/  SHFL.BFLY PT, R4, R35, 0x8, 0x1f ;  /* 0x0d001f0023047f89 */ /* 0x000e3400000e0000 */
[----:B------:R-:W-:-:S02]  /*14e0*/  @!P2 FSEL R37, R37, R31, P1 ;  /* 0x0000001f2525a208 */ /* 0x000fc40000800000 */
[C---:B------:R-:W-:Y:S02]  /*14f0*/  FSETP.NAN.AND P1, PT, R35.reuse, R35, PT ;  /* 0x000000232300720b */ /* 0x040fe40003f28000 */
[----:B0-----:R-:W-:-:S11]  /*1500*/  FSETP.GT.AND P2, PT, R35, R4, PT ;  /* 0x000000042300720b */ /* 0x001fd60003f44000 */
[----:B------:R-:W-:Y:S02]  /*1510*/  @!P1 FSEL R35, R35, R4, P2 ;  /* 0x0000000423239208 */ /* 0x000fe40001000000 */
[----:B------:R-:W0:Y:S01]  /*1520*/  SHFL.BFLY PT, R4, R37, 0x8, 0x1f ;  /* 0x0d001f0025047f89 */ /* 0x000e2200000e0000 */
[C---:B------:R-:W-:Y:S02]  /*1530*/  FSETP.NAN.AND P1, PT, R37.reuse, R37, PT ;  /* 0x000000252500720b */ /* 0x040fe40003f28000 */
[----:B0-----:R-:W-:-:S11]  /*1540*/  FSETP.GT.AND P2, PT, R37, R4, PT ;  /* 0x000000042500720b */ /* 0x001fd60003f44000 */
[----:B------:R-:W-:Y:S02]  /*1550*/  @!P1 FSEL R37, R37, R4, P2 ;  /* 0x0000000425259208 */ /* 0x000fe40001000000 */
[----:B------:R-:W0:Y:S01]  /*1560*/  SHFL.BFLY PT, R4, R35, 0x4, 0x1f ;  /* 0x0c801f0023047f89 */ /* 0x000e2200000e0000 */
[C---:B------:R-:W-:Y:S02]  /*1570*/  FSETP.NAN.AND P1, PT, R35.reuse, R35, PT ;  /* 0x000000232300720b */ /* 0x040fe40003f28000 */
[----:B0-----:R-:W-:-:S13]  /*1580*/  FSETP.GT.AND P2, PT, R35, R4, PT ;  /* 0x000000042300720b */ /* 0x001fda0003f44000 */
        /* <DEDUP_REMOVED lines=18> */
[----:B------:R-:W-:Y:S02]  /*16b0*/  FSETP.NAN.AND P1, PT, R37, R37, PT ;  /* 0x000000252500720b */ /* 0x000fe40003f28000 */
[--C-:B------:R-:W-:Y:S01]  /*16c0*/  FADD R25, R25, -R35.reuse ;  /* 0x8000002319197221 */ /* 0x100fe20000000000 */
[--C-:B------:R-:W-:Y:S01]  /*16d0*/  FADD R24, R24, -R35.reuse ;  /* 0x8000002318187221 */ /* 0x100fe20000000000 */
[--C-:B------:R-:W-:Y:S01]  /*16e0*/  FADD R26, R26, -R35.reuse ;  /* 0x800000231a1a7221 */ /* 0x100fe20000000000 */
[----:B------:R-:W-:Y:S01]  /*16f0*/  FADD R27, R27, -R35 ;  /* 0x800000231b1b7221 */ /* 0x000fe20000000000 */
[----:B------:R-:W-:Y:S01]  /*1700*/  FMUL R25, R25, 1.4426950216293334961 ;  /* 0x3fb8aa3b19197820 */ /* 0x000fe20000400000 */
[----:B------:R-:W-:Y:S01]  /*1710*/  FMUL R24, R24, 1.4426950216293334961 ;  /* 0x3fb8aa3b18187820 */ /* 0x000fe20000400000 */
[----:B------:R-:W-:Y:S01]  /*1720*/  FMUL R26, R26, 1.4426950216293334961 ;  /* 0x3fb8aa3b1a1a7820 */ /* 0x000fe20000400000 */
[----:B------:R-:W-:Y:S01]  /*1730*/  FMUL R27, R27, 1.4426950216293334961 ;  /* 0x3fb8aa3b1b1b7820 */ /* 0x000fe20000400000 */
[----:B0-----:R-:W-:-:S13]  /*1740*/  FSETP.GT.AND P2, PT, R37, R4, PT ;  /* 0x000000042500720b */ /* 0x001fda0003f44000 */
[----:B------:R-:W-:Y:S02]  /*1750*/  @!P2 FSEL R37, R37, R4, P1 ;  /* 0x000000042525a208 */ /* 0x000fe40000800000 */
[----:B------:R-:W-:Y:S02]  /*1760*/  SEL R4, RZ, 0x7fff8, !P0 ;  /* 0x0007fff8ff047807 */ /* 0x000fe40004000000 */
[----:B------:R-:W-:Y:S01]  /*1770*/  FSETP.NEU.AND P0, PT, R35, -INF , PT ;  /* 0xff8000002300780b */ /* 0x000fe20003f0d000 */
[--C-:B------:R-:W-:Y:S01]  /*1780*/  FADD R36, R36, -R37.reuse ;  /* 0x8000002524247221 */ /* 0x100fe20000000000 */
[----:B------:R-:W-:Y:S01]  /*1790*/  ISETP.NE.AND P2, PT, R43, RZ, PT ;  /* 0x000000ff2b00720c */ /* 0x000fe20003f45270 */
[--C-:B------:R-:W-:Y:S01]  /*17a0*/  FADD R33, R33, -R37.reuse ;  /* 0x8000002521217221 */ /* 0x100fe20000000000 */
[----:B------:R-:W-:Y:S01]  /*17b0*/  FSEL R25, R25, RZ, P0 ;  /* 0x000000ff19197208 */ /* 0x000fe20000000000 */
[----:B------:R-:W-:Y:S01]  /*17c0*/  FMUL R36, R36, 1.4426950216293334961 ;  /* 0x3fb8aa3b24247820 */ /* 0x000fe20000400000 */
[----:B------:R-:W-:Y:S01]  /*17d0*/  SEL R6, RZ, 0x4, !P2 ;  /* 0x00000004ff067807 */ /* 0x000fe20005000000 */
[--C-:B------:R-:W-:Y:S01]  /*17e0*/  FADD R32, R32, -R37.reuse ;  /* 0x8000002520207221 */ /* 0x100fe20000000000 */
[----:B------:R-:W-:Y:S01]  /*17f0*/  FSETP.GEU.AND P1, PT, R25, -126, PT ;  /* 0xc2fc00001900780b */ /* 0x000fe20003f2e000 */
[----:B------:R-:W-:Y:S01]  /*1800*/  FMUL R33, R33, 1.4426950216293334961 ;  /* 0x3fb8aa3b21217820 */ /* 0x000fe20000400000 */
[----:B------:R-:W-:Y:S01]  /*1810*/  FSETP.NEU.AND P2, PT, R37, -INF , PT ;  /* 0xff8000002500780b */ /* 0x000fe20003f4d000 */
[----:B------:R-:W-:Y:S01]  /*1820*/  FADD R31, R31, -R37 ;  /* 0x800000251f1f7221 */ /* 0x000fe20000000000 */
[----:B------:R-:W-:Y:S01]  /*1830*/  FSEL R24, R24, RZ, P0 ;  /* 0x000000ff18187208 */ /* 0x000fe20000000000 */
[----:B------:R-:W-:Y:S01]  /*1840*/  FMUL R32, R32, 1.4426950216293334961 ;  /* 0x3fb8aa3b20207820 */ /* 0x000fe20000400000 */
[----:B------:R-:W-:Y:S01]  /*1850*/  FSEL R36, R36, RZ, P2 ;  /* 0x000000ff24247208 */ /* 0x000fe20001000000 */
[----:B------:R-:W-:Y:S01]  /*1860*/  FMUL R31, R31, 1.4426950216293334961 ;  /* 0x3fb8aa3b1f1f7820 */ /* 0x000fe20000400000 */
[----:B------:R-:W-:-:S02]  /*1870*/  FSETP.GEU.AND P4, PT, R24, -126, PT ;  /* 0xc2fc00001800780b */ /* 0x000fc40003f8e000 */
[----:B------:R-:W-:Y:S02]  /*1880*/  FSETP.GEU.AND P3, PT, R36, -126, PT ;  /* 0xc2fc00002400780b */ /* 0x000fe40003f6e000 */
[----:B------:R-:W-:Y:S01]  /*1890*/  FSEL R33, R33, RZ, P2 ;  /* 0x000000ff21217208 */ /* 0x000fe20001000000 */
[----:B------:R-:W-:Y:S01]  /*18a0*/  @!P1 FMUL R25, R25, 0.5 ;  /* 0x3f00000019199820 */ /* 0x000fe20000400000 */
[----:B------:R-:W-:Y:S02]  /*18b0*/  FSEL R26, R26, RZ, P0 ;  /* 0x000000ff1a1a7208 */ /* 0x000fe40000000000 */
[----:B------:R-:W-:Y:S01]  /*18c0*/  FSEL R32, R32, RZ, P2 ;  /* 0x000000ff20207208 */ /* 0x000fe20001000000 */
[----:B------:R-:W0:Y:S01]  /*18d0*/  MUFU.EX2 R16, R25 ;  /* 0x0000001900107308 */ /* 0x000e220000000800 */
[----:B------:R-:W-:Y:S02]  /*18e0*/  FSEL R31, R31, RZ, P2 ;  /* 0x000000ff1f1f7208 */ /* 0x000fe40001000000 */
[----:B------:R-:W-:Y:S01]  /*18f0*/  FSETP.GEU.AND P6, PT, R26, -126, PT ;  /* 0xc2fc00001a00780b */ /* 0x000fe20003fce000 */
[----:B------:R-:W-:Y:S01]  /*1900*/  @!P4 FMUL R24, R24, 0.5 ;  /* 0x3f0000001818c820 */ /* 0x000fe20000400000 */
[----:B------:R-:W-:Y:S01]  /*1910*/  FSEL R27, R27, RZ, P0 ;  /* 0x000000ff1b1b7208 */ /* 0x000fe20000000000 */
[----:B------:R-:W-:Y:S01]  /*1920*/  @!P3 FMUL R36, R36, 0.5 ;  /* 0x3f0000002424b820 */ /* 0x000fe20000400000 */
[----:B------:R-:W-:Y:S01]  /*1930*/  FSETP.GEU.AND P2, PT, R32, -126, PT ;  /* 0xc2fc00002000780b */ /* 0x000fe20003f4e000 */
[----:B------:R-:W1:Y:S01]  /*1940*/  MUFU.EX2 R11, R24 ;  /* 0x00000018000b7308 */ /* 0x000e620000000800 */
[----:B------:R-:W-:-:S02]  /*1950*/  FSETP.GEU.AND P5, PT, R31, -126, PT ;  /* 0xc2fc00001f00780b */ /* 0x000fc40003fae000 */
[----:B------:R-:W-:Y:S02]  /*1960*/  FSETP.GEU.AND P0, PT, R27, -126, PT ;  /* 0xc2fc00001b00780b */ /* 0x000fe40003f0e000 */
[----:B------:R-:W-:Y:S02]  /*1970*/  IADD3 R6, R10, R9, R6 ;  /* 0x000000090a067210 */ /* 0x000fe40007ffe006 */
[----:B------:R-:W-:Y:S01]  /*1980*/  IADD3 R4, R5, R4, R7 ;  /* 0x0000000405047210 */ /* 0x000fe20007ffe007 */
[----:B0-----:R-:W-:Y:S01]  /*1990*/  @!P1 FMUL R16, R16, R16 ;  /* 0x0000001010109220 */ /* 0x001fe20000400000 */
[----:B------:R-:W-:Y:S01]  /*19a0*/  FSETP.GEU.AND P1, PT, R33, -126, PT ;  /* 0xc2fc00002100780b */ /* 0x000fe20003f2e000 */
[----:B------:R-:W0:Y:S01]  /*19b0*/  MUFU.EX2 R19, R36 ;  /* 0x0000002400137308 */ /* 0x000e220000000800 */
[----:B------:R-:W-:Y:S01]  /*19c0*/  @!P6 FMUL R26, R26, 0.5 ;  /* 0x3f0000001a1ae820 */ /* 0x000fe20000400000 */
[----:B------:R-:W-:Y:S01]  /*19d0*/  @!P2 FMUL R32, R32, 0.5 ;  /* 0x3f0000002020a820 */ /* 0x000fe20000400000 */
[----:B------:R-:W-:Y:S01]  /*19e0*/  FMUL R21, R21, R16 ;  /* 0x0000001015157220 */ /* 0x000fe20000400000 */
[----:B------:R-:W-:-:S02]  /*19f0*/  @!P5 FMUL R31, R31, 0.5 ;  /* 0x3f0000001f1fd820 */ /* 0x000fc40000400000 */
[----:B------:R-:W-:Y:S01]  /*1a00*/  @!P0 FMUL R27, R27, 0.5 ;  /* 0x3f0000001b1b8820 */ /* 0x000fe20000400000 */
[----:B-1----:R-:W-:Y:S01]  /*1a10*/  @!P4 FMUL R11, R11, R11 ;  /* 0x0000000b0b0bc220 */ /* 0x002fe20000400000 */
[----:B------:R1:W2:Y:S01]  /*1a20*/  MUFU.EX2 R17, R26 ;  /* 0x0000001a00117308 */ /* 0x0002a20000000800 */
[----:B------:R-:W-:Y:S02]  /*1a30*/  LOP3.LUT P4, RZ, R4, 0xf, RZ, 0xc0, !PT ;  /* 0x0000000f04ff7812 */ /* 0x000fe4000788c0ff */
[----:B------:R-:W-:Y:S01]  /*1a40*/  FFMA R21, R20, R11, R21 ;  /* 0x0000000b14157223 */ /* 0x000fe20000000015 */
[----:B------:R-:W-:Y:S01]  /*1a50*/  @!P1 FMUL R33, R33, 0.5 ;  /* 0x3f00000021219820 */ /* 0x000fe20000400000 */
[----:B------:R-:W-:-:S03]  /*1a60*/  SEL R4, RZ, 0x1, !P4 ;  /* 0x00000001ff047807 */ /* 0x000fc60006000000 */
[----:B------:R-:W3:Y:S01]  /*1a70*/  MUFU.EX2 R8, R33 ;  /* 0x0000002100087308 */ /* 0x000ee20000000800 */
[----:B0-----:R-:W-:Y:S01]  /*1a80*/  @!P3 FMUL R19, R19, R19 ;  /* 0x000000131313b220 */ /* 0x001fe20000400000 */
[----:B------:R-:W-:Y:S01]  /*1a90*/  LOP3.LUT P3, RZ, R6, 0xf, RZ, 0xc0, !PT ;  /* 0x0000000f06ff7812 */ /* 0x000fe2000786c0ff */
[----:B------:R-:W0:Y:S01]  /*1aa0*/  SHFL.BFLY PT, R7, R4, 0x8, 0x1f ;  /* 0x0d001f0004077f89 */ /* 0x000e2200000e0000 */
[----:B-1----:R-:W-:Y:S01]  /*1ab0*/  IMAD.MOV.U32 R26, RZ, RZ, -0x1 ;  /* 0xffffffffff1a7424 */ /* 0x002fe200078e00ff */
[----:B------:R-:W-:Y:S01]  /*1ac0*/  FMUL R34, R34, R19 ;  /* 0x0000001322227220 */ /* 0x000fe20000400000 */
[----:B------:R-:W-:Y:S02]  /*1ad0*/  SEL R5, RZ, 0x1, !P3 ;  /* 0x00000001ff057807 */ /* 0x000fe40005800000 */
[----:B------:R-:W1:Y:S01]  /*1ae0*/  MUFU.EX2 R9, R32 ;  /* 0x0000002000097308 */ /* 0x000e620000000800 */
[----:B--2---:R-:W-:Y:S02]  /*1af0*/  @!P6 FMUL R17, R17, R17 ;  /* 0x000000111111e220 */ /* 0x004fe40000400000 */
[----:B------:R-:W2:Y:S02]  /*1b00*/  SHFL.BFLY PT, R6, R5, 0x8, 0x1f ;  /* 0x0d001f0005067f89 */ /* 0x000ea400000e0000 */
[----:B------:R-:W-:-:S03]  /*1b10*/  FFMA R22, R22, R17, R21 ;  /* 0x0000001116167223 */ /* 0x000fc60000000015 */
[----:B------:R-:W4:Y:S01]  /*1b20*/  MUFU.EX2 R18, R27 ;  /* 0x0000001b00127308 */ /* 0x000f220000000800 */
[----:B---3--:R-:W-:-:S04]  /*1b30*/  @!P1 FMUL R8, R8, R8 ;  /* 0x0000000808089220 */ /* 0x008fc80000400000 */
[----:B------:R-:W-:-:S03]  /*1b40*/  FFMA R29, R29, R8, R34 ;  /* 0x000000081d1d7223 */ /* 0x000fc60000000022 */
[----:B------:R-:W3:Y:S01]  /*1b50*/  MUFU.EX2 R31, R31 ;  /* 0x0000001f001f7308 */ /* 0x000ee20000000800 */
[----:B-1----:R-:W-:Y:S01]  /*1b60*/  @!P2 FMUL R9, R9, R9 ;  /* 0x000000090909a220 */ /* 0x002fe20000400000 */
[----:B0-----:R-:W-:-:S03]  /*1b70*/  LOP3.LUT R7, R7, R4, RZ, 0xfc, !PT ;  /* 0x0000000407077212 */ /* 0x001fc600078efcff */
[----:B------:R-:W-:Y:S01]  /*1b80*/  FFMA R29, R28, R9, R29 ;  /* 0x000000091c1d7223 */ /* 0x000fe2000000001d */
[----:B------:R-:W-:Y:S01]  /*1b90*/  LOP3.LUT R4, R7, 0xff, RZ, 0xc0, !PT ;  /* 0x000000ff07047812 */ /* 0x000fe200078ec0ff */
[----:B----4-:R-:W-:Y:S01]  /*1ba0*/  @!P0 FMUL R18, R18, R18 ;  /* 0x0000001212128220 */ /* 0x010fe20000400000 */
[----:B--2---:R-:W-:-:S03]  /*1bb0*/  LOP3.LUT R6, R6, R5, RZ, 0xfc, !PT ;  /* 0x0000000506067212 */ /* 0x004fc600078efcff */
[----:B------:R-:W-:Y:S01]  /*1bc0*/  FFMA R22, R23, R18, R22 ;  /* 0x0000001217167223 */ /* 0x000fe20000000016 */
[----:B------:R-:W0:Y:S01]  /*1bd0*/  SHFL.BFLY PT, R4, R4, 0x4, 0x1f ;  /* 0x0c801f0004047f89 */ /* 0x000e2200000e0000 */
[----:B------:R-:W-:Y:S01]  /*1be0*/  LOP3.LUT R8, R6, 0xff, RZ, 0xc0, !PT ;  /* 0x000000ff06087812 */ /* 0x000fe200078ec0ff */
[----:B---3--:R-:W-:Y:S02]  /*1bf0*/  @!P5 FMUL R31, R31, R31 ;  /* 0x0000001f1f1fd220 */ /* 0x008fe40000400000 */
[----:B------:R-:W1:Y:S02]  /*1c00*/  SHFL.BFLY PT, R9, R22, 0x8, 0x1f ;  /* 0x0d001f0016097f89 */ /* 0x000e6400000e0000 */
[----:B------:R-:W-:Y:S02]  /*1c10*/  FFMA R29, R30, R31, R29 ;  /* 0x0000001f1e1d7223 */ /* 0x000fe4000000001d */
[----:B------:R-:W2:Y:S04]  /*1c20*/  SHFL.BFLY PT, R5, R8, 0x4, 0x1f ;  /* 0x0c801f0008057f89 */ /* 0x000ea800000e0000 */
[----:B------:R-:W3:Y:S01]  /*1c30*/  SHFL.BFLY PT, R10, R29, 0x8, 0x1f ;  /* 0x0d001f001d0a7f89 */ /* 0x000ee200000e0000 */
[----:B0-----:R-:W-:Y:S01]  /*1c40*/  LOP3.LUT R7, R7, R4, RZ, 0xfc, !PT ;  /* 0x0000000407077212 */ /* 0x001fe200078efcff */
[----:B-1----:R-:W-:Y:S01]  /*1c50*/  FADD R11, R22, R9 ;  /* 0x00000009160b7221 */ /* 0x002fe20000000000 */
[----:B------:R-:W-:Y:S01]  /*1c60*/  IMAD.MOV.U32 R22, RZ, RZ, -0x40 ;  /* 0xffffffc0ff167424 */ /* 0x000fe200078e00ff */
[----:B--2---:R-:W-:-:S03]  /*1c70*/  LOP3.LUT R9, R6, R5, RZ, 0xfc, !PT ;  /* 0x0000000506097212 */ /* 0x004fc600078efcff */
[----:B------:R-:W0:Y:S01]  /*1c80*/  SHFL.BFLY PT, R16, R11, 0x4, 0x1f ;  /* 0x0c801f000b107f89 */ /* 0x000e2200000e0000 */
[----:B------:R-:W-:Y:S01]  /*1c90*/  LOP3.LUT R5, R7, 0xff, RZ, 0xc0, !PT ;  /* 0x000000ff07057812 */ /* 0x000fe200078ec0ff */
[----:B---3--:R-:W-:Y:S01]  /*1ca0*/  FADD R18, R29, R10 ;  /* 0x0000000a1d127221 */ /* 0x008fe20000000000 */
[----:B------:R-:W-:-:S03]  /*1cb0*/  LOP3.LUT R10, R9, 0xff, RZ, 0xc0, !PT ;  /* 0x000000ff090a7812 */ /* 0x000fc600078ec0ff */
[----:B------:R-:W1:Y:S04]  /*1cc0*/  SHFL.BFLY PT, R6, R5, 0x2, 0x1f ;  /* 0x0c401f0005067f89 */ /* 0x000e6800000e0000 */
[----:B------:R-:W2:Y:S04]  /*1cd0*/  SHFL.BFLY PT, R17, R18, 0x4, 0x1f ;  /* 0x0c801f0012117f89 */ /* 0x000ea800000e0000 */
[----:B------:R-:W3:Y:S01]  /*1ce0*/  SHFL.BFLY PT, R10, R10, 0x2, 0x1f ;  /* 0x0c401f000a0a7f89 */ /* 0x000ee200000e0000 */
[----:B0-----:R-:W-:Y:S01]  /*1cf0*/  FADD R16, R11, R16 ;  /* 0x000000100b107221 */ /* 0x001fe20000000000 */
[----:B-1----:R-:W-:Y:S01]  /*1d00*/  LOP3.LUT R6, R7, R6, RZ, 0xfc, !PT ;  /* 0x0000000607067212 */ /* 0x002fe200078efcff */
[----:B--2---:R-:W-:-:S03]  /*1d10*/  FADD R19, R18, R17 ;  /* 0x0000001112137221 */ /* 0x004fc60000000000 */
[----:B------:R-:W-:Y:S01]  /*1d20*/  LOP3.LUT R4, R6, 0xff, RZ, 0xc0, !PT ;  /* 0x000000ff06047812 */ /* 0x000fe200078ec0ff */
[----:B------:R-:W0:Y:S01]  /*1d30*/  SHFL.BFLY PT, R17, R16, 0x2, 0x1f ;  /* 0x0c401f0010117f89 */ /* 0x000e2200000e0000 */
[----:B---3--:R-:W-:-:S03]  /*1d40*/  LOP3.LUT R9, R9, R10, RZ, 0xfc, !PT ;  /* 0x0000000a09097212 */ /* 0x008fc600078efcff */
[----:B------:R-:W1:Y:S01]  /*1d50*/  SHFL.BFLY PT, R8, R19, 0x2, 0x1f ;  /* 0x0c401f0013087f89 */ /* 0x000e6200000e0000 */
[----:B------:R-:W-:-:S03]  /*1d60*/  LOP3.LUT R7, R9, 0xff, RZ, 0xc0, !PT ;  /* 0x000000ff09077812 */ /* 0x000fc600078ec0ff */
[----:B------:R-:W2:Y:S01]  /*1d70*/  SHFL.BFLY PT, R5, R4, 0x1, 0x1f ;  /* 0x0c201f0004057f89 */ /* 0x000ea200000e0000 */
[----:B0-----:R-:W-:Y:S01]  /*1d80*/  FADD R17, R16, R17 ;  /* 0x0000001110117221 */ /* 0x001fe20000000000 */
[----:B-1----:R-:W-:-:S04]  /*1d90*/  FADD R11, R19, R8 ;  /* 0x00000008130b7221 */ /* 0x002fc80000000000 */
[----:B------:R-:W0:Y:S01]  /*1da0*/  SHFL.BFLY PT, R24, R17, 0x1, 0x1f ;  /* 0x0c201f0011187f89 */ /* 0x000e2200000e0000 */
[----:B--2---:R-:W-:-:S03]  /*1db0*/  LOP3.LUT P1, RZ, R6, 0xff, R5, 0xc8, !PT ;  /* 0x000000ff06ff7812 */ /* 0x004fc6000782c805 */
[----:B------:R-:W1:Y:S04]  /*1dc0*/  SHFL.BFLY PT, R8, R7, 0x1, 0x1f ;  /* 0x0c201f0007087f89 */ /* 0x000e6800000e0000 */
[----:B------:R-:W2:Y:S01]  /*1dd0*/  SHFL.BFLY PT, R10, R11, 0x1, 0x1f ;  /* 0x0c201f000b0a7f89 */ /* 0x000ea200000e0000 */
[----:B0-----:R-:W-:Y:S01]  /*1de0*/  FADD R24, R17, R24 ;  /* 0x0000001811187221 */ /* 0x001fe20000000000 */
[----:B-1----:R-:W-:Y:S01]  /*1df0*/  LOP3.LUT P2, RZ, R9, 0xff, R8, 0xc8, !PT ;  /* 0x000000ff09ff7812 */ /* 0x002fe2000784c808 */
[----:B--2---:R-:W-:Y:S01]  /*1e00*/  FADD R25, R11, R10 ;  /* 0x0000000a0b197221 */ /* 0x004fe20000000000 */
.L_x_1:
[----:B------:R-:W-:Y:S01]  /*1e10*/  IADD3 R28, P0, R22, 0x40, RZ ;  /* 0x00000040161c7810 */ /* 0x000fe20007f1e0ff */
[----:B------:R-:W-:Y:S01]  /*1e20*/  IMAD.MOV.U32 R27, RZ, RZ, 0x4 ;  /* 0x00000004ff1b7424 */ /* 0x000fe200078e00ff */
[----:B------:R-:W-:Y:S01]  /*1e30*/  IADD3 R18, R12, 0x40, R22 ;  /* 0x000000400c127810 */ /* 0x000fe20007ffe016 */
[----:B0-----:R-:W-:Y:S01]  /*1e40*/  CS2R R6, SRZ ;  /* 0x0000000000067805 */ /* 0x001fe2000001ff00 */
[----:B------:R-:W-:Y:S01]  /*1e50*/  IADD3 R4, P3, R3, R28, RZ ;  /* 0x0000001c03047210 */ /* 0x000fe20007f7e0ff */
[----:B------:R-:W-:Y:S01]  /*1e60*/  IMAD.X R26, RZ, RZ, R26, P0 ;  /* 0x000000ffff1a7224 */ /* 0x000fe200000e061a */
[----:B------:R-:W-:Y:S01]  /*1e70*/  IADD3 R30, R14, 0x40, R22 ;  /* 0x000000400e1e7810 */ /* 0x000fe20007ffe016 */
[----:B------:R-:W-:Y:S01]  /*1e80*/  CS2R R8, SRZ ;  /* 0x0000000000087805 */ /* 0x000fe2000001ff00 */
[----:B------:R-:W-:Y:S01]  /*1e90*/  ISETP.GE.U32.AND P0, PT, R4, 0x144, PT ;  /* 0x000001440400780c */ /* 0x000fe20003f06070 */
[----:B------:R-:W-:-:S02]  /*1ea0*/  IMAD.X R4, RZ, RZ, R26, P3 ;  /* 0x000000ffff047224 */ /* 0x000fc400018e061a */
[----:B------:R-:W-:-:S03]  /*1eb0*/  IMAD.WIDE R18, R18, R27, c[0x0][0x160] ;  /* 0x0000580012127625 */ /* 0x000fc600078e021b */
[----:B------:R-:W-:Y:S01]  /*1ec0*/  ISETP.GE.U32.AND.EX P0, PT, R4, RZ, PT, P0 ;  /* 0x000000ff0400720c */ /* 0x000fe20003f06100 */
[----:B------:R-:W-:Y:S01]  /*1ed0*/  IMAD.WIDE R20, R30, R27, c[0x0][0x168] ;  /* 0x00005a001e147625 */ /* 0x000fe200078e021b */
        /* <DEDUP_REMOVED lines=8> */
[----:B------:R-:W2:Y:S01]  /*1f60*/  @P3 R2UR UR8, R16 ;  /* 0x00000000100833c2 */ /* 0x000ea200000e0000 */
[----:B0-----:R-:W-:-:S07]  /*1f70*/  CS2R R10, SRZ ;  /* 0x00000000000a7805 */ /* 0x001fce000001ff00 */
[----:B------:R-:W2:Y:S01]  /*1f80*/  @P3 R2UR UR9, R17 ;  /* 0x00000000110933c2 */ /* 0x000ea200000e0000 */
[----:B-1----:R0:W3:Y:S04]  /*1f90*/  @P3 LDG.E.EF.128 R4, desc[UR6][R18.64] ;  /* 0x0000000612043981 */ /* 0x0020e8200c0e1d00 */
[----:B--2---:R1:W3:Y:S01]  /*1fa0*/  @P3 LDG.E.EF.128 R8, desc[UR8][R20.64] ;  /* 0x0000000814083981 */ /* 0x0042e2200c0e1d00 */
[----:B------:R-:W-:Y:S01]  /*1fb0*/  ISETP.LT.AND P0, PT, R0, 0x2880, !P0 ;  /* 0x000028800000780c */ /* 0x000fe20004701270 */
[----:B------:R-:W-:Y:S01]  /*1fc0*/  CS2R R16, SRZ ;  /* 0x0000000000107805 */ /* 0x000fe2000001ff00 */
[--C-:B------:R-:W-:Y:S01]  /*1fd0*/  IADD3 R34, R13, 0x40, R22.reuse ;  /* 0x000000400d227810 */ /* 0x100fe20007ffe016 */
[----:B0-----:R-:W-:Y:S01]  /*1fe0*/  CS2R R18, SRZ ;  /* 0x0000000000127805 */ /* 0x001fe2000001ff00 */
[----:B------:R-:W-:-:S02]  /*1ff0*/  IADD3 R32, R15, 0x40, R22 ;  /* 0x000000400f207810 */ /* 0x000fc40007ffe016 */
[----:B------:R-:W-:Y:S01]  /*2000*/  CS2R R22, SRZ ;  /* 0x0000000000167805 */ /* 0x000fe2000001ff00 */
[----:B-1----:R-:W-:-:S06]  /*2010*/  CS2R R20, SRZ ;  /* 0x0000000000147805 */ /* 0x002fcc000001ff00 */
[----:B------:R-:W-:Y:S02]  /*2020*/  @P0 IMAD.MOV.U32 R38, RZ, RZ, 0x0 ;  /* 0x00000000ff260424 */ /* 0x000fe400078e00ff */
[----:B------:R-:W-:Y:S02]  /*2030*/  @P0 IMAD.MOV.U32 R39, RZ, RZ, 0x12f00000 ;  /* 0x12f00000ff270424 */ /* 0x000fe400078e00ff */
[----:B------:R-:W-:Y:S01]  /*2040*/  @P0 IMAD.MOV.U32 R40, RZ, RZ, 0x0 ;  /* 0x00000000ff280424 */ /* 0x000fe200078e00ff */
[----:B------:R0:W1:Y:S01]  /*2050*/  @P0 R2UR UR6, R38 ;  /* 0x00000000260603c2 */ /* 0x00006200000e0000 */
[----:B------:R-:W-:-:S07]  /*2060*/  @P0 IMAD.MOV.U32 R41, RZ, RZ, 0x12f00000 ;  /* 0x12f00000ff290424 */ /* 0x000fce00078e00ff */
[----:B------:R0:W1:Y:S08]  /*2070*/  @P0 R2UR UR7, R39 ;  /* 0x00000000270703c2 */ /* 0x00007000000e0000 */
[----:B------:R2:W4:Y:S01]  /*2080*/  @P0 R2UR UR8, R40 ;  /* 0x00000000280803c2 */ /* 0x00052200000e0000 */
[----:B0-----:R-:W-:-:S07]  /*2090*/  IMAD.WIDE R38, R34, R27, c[0x0][0x160] ;  /* 0x0000580022267625 */ /* 0x001fce00078e021b */
[----:B------:R2:W4:Y:S02]  /*20a0*/  @P0 R2UR UR9, R41 ;  /* 0x00000000290903c2 */ /* 0x00052400000e0000 */
[CC--:B--2---:R-:W-:Y:S01]  /*20b0*/  IMAD.WIDE R40, R32.reuse, R27.reuse, c[0x0][0x168] ;  /* 0x00005a0020287625 */ /* 0x0c4fe200078e021b */
[----:B-1----:R-:W2:Y:S04]  /*20c0*/  @P0 LDG.E.EF.128 R16, desc[UR6][R38.64] ;  /* 0x0000000626100981 */ /* 0x002ea8200c0e1d00 */
[----:B----4-:R-:W2:Y:S01]  /*20d0*/  @P0 LDG.E.EF.128 R20, desc[UR8][R40.64] ;  /* 0x0000000828140981 */ /* 0x010ea2200c0e1d00 */
[----:B------:R-:W-:-:S04]  /*20e0*/  IMAD.WIDE R32, R32, R27, c[0x0][0x170] ;  /* 0x00005c0020207625 */ /* 0x000fc800078e021b */
[----:B------:R-:W-:Y:S01]  /*20f0*/  IMAD.WIDE R30, R30, R27, c[0x0][0x170] ;  /* 0x00005c001e1e7625 */ /* 0x000fe200078e021b */
[----:B---3--:R-:W-:Y:S01]  /*2100*/  FADD R4, R8, R4 ;  /* 0x0000000408047221 */ /* 0x008fe20000000000 */
[----:B------:R-:W-:-:S03]  /*2110*/  FADD R6, R10, R6 ;  /* 0x000000060a067221 */ /* 0x000fc60000000000 */
[C---:B------:R-:W-:Y:S01]  /*2120*/  FADD R4, -R37.reuse, R4 ;  /* 0x0000000425047221 */ /* 0x040fe20000000100 */
[----:B------:R-:W-:-:S03]  /*2130*/  FADD R6, -R37, R6 ;  /* 0x0000000625067221 */ /* 0x000fc60000000100 */
[----:B------:R-:W-:Y:S01]  /*2140*/  FMUL R8, R4, 1.4426950216293334961 ;  /* 0x3fb8aa3b04087820 */ /* 0x000fe20000400000 */
[----:B------:R-:W-:Y:S01]  /*2150*/  FADD R4, R9, R5 ;  /* 0x0000000509047221 */ /* 0x000fe20000000000 */
[----:B------:R-:W-:-:S03]  /*2160*/  FMUL R6, R6, 1.4426950216293334961 ;  /* 0x3fb8aa3b06067820 */ /* 0x000fc60000400000 */
[----:B------:R-:W-:Y:S01]  /*2170*/  FSETP.GEU.AND P5, PT, R8, -126, PT ;  /* 0xc2fc00000800780b */ /* 0x000fe20003fae000 */
[----:B------:R-:W-:Y:S01]  /*2180*/  FADD R4, -R37, R4 ;  /* 0x0000000425047221 */ /* 0x000fe20000000100 */
[----:B------:R-:W-:-:S03]  /*2190*/  FSETP.GEU.AND P6, PT, R6, -126, PT ;  /* 0xc2fc00000600780b */ /* 0x000fc60003fce000 */
[----:B------:R-:W-:Y:S01]  /*21a0*/  FMUL R5, R4, 1.4426950216293334961 ;  /* 0x3fb8aa3b04057820 */ /* 0x000fe20000400000 */
[----:B------:R-:W-:-:S04]  /*21b0*/  FADD R4, R11, R7 ;  /* 0x000000070b047221 */ /* 0x000fc80000000000 */
[----:B------:R-:W-:Y:S01]  /*21c0*/  FADD R4, -R37, R4 ;  /* 0x0000000425047221 */ /* 0x000fe20000000100 */
[----:B------:R-:W-:Y:S02]  /*21d0*/  FSETP.GEU.AND P4, PT, R5, -126, PT ;  /* 0xc2fc00000500780b */ /* 0x000fe40003f8e000 */
[----:B------:R-:W-:Y:S01]  /*21e0*/  @!P5 FMUL R8, R8, 0.5 ;  /* 0x3f0000000808d820 */ /* 0x000fe20000400000 */
[----:B------:R-:W-:Y:S01]  /*21f0*/  FMUL R7, R4, 1.4426950216293334961 ;  /* 0x3fb8aa3b04077820 */ /* 0x000fe20000400000 */
[----:B------:R-:W-:Y:S01]  /*2200*/  @!P6 FMUL R6, R6, 0.5 ;  /* 0x3f0000000606e820 */ /* 0x000fe20000400000 */
[----:B------:R-:W-:Y:S01]  /*2210*/  FMUL R4, R25, 0.25 ;  /* 0x3e80000019047820 */ /* 0x000fe20000400000 */
[----:B------:R-:W0:Y:S07]  /*2220*/  MUFU.EX2 R9, R8 ;  /* 0x0000000800097308 */ /* 0x000e2e0000000800 */
[----:B------:R-:W-:Y:S01]  /*2230*/  @!P4 FMUL R5, R5, 0.5 ;  /* 0x3f0000000505c820 */ /* 0x000fe20000400000 */
[----:B------:R-:W1:Y:S01]  /*2240*/  MUFU.EX2 R11, R6 ;  /* 0x00000006000b7308 */ /* 0x000e620000000800 */
[----:B0-----:R-:W-:Y:S01]  /*2250*/  @!P5 FMUL R9, R9, R9 ;  /* 0x000000090909d220 */ /* 0x001fe20000400000 */
[----:B------:R-:W-:-:S06]  /*2260*/  FSETP.GEU.AND P5, PT, R7, -126, PT ;  /* 0xc2fc00000700780b */ /* 0x000fcc0003fae000 */
[----:B------:R-:W0:Y:S01]  /*2270*/  MUFU.EX2 R10, R5 ;  /* 0x00000005000a7308 */ /* 0x000e220000000800 */
[----:B-1----:R-:W-:Y:S01]  /*2280*/  @!P6 FMUL R11, R11, R11 ;  /* 0x0000000b0b0be220 */ /* 0x002fe20000400000 */
[----:B------:R-:W-:-:S05]  /*2290*/  FSETP.GT.AND P6, PT, |R25|, 8.50705917302346158658e+37, PT ;  /* 0x7e8000001900780b */ /* 0x000fca0003fc4200 */
[----:B------:R-:W-:-:S04]  /*22a0*/  @!P5 FMUL R7, R7, 0.5 ;  /* 0x3f0000000707d820 */ /* 0x000fc80000400000 */
[----:B------:R-:W1:Y:S01]  /*22b0*/  MUFU.EX2 R29, R7 ;  /* 0x00000007001d7308 */ /* 0x000e620000000800 */
[----:B0-----:R-:W-:Y:S01]  /*22c0*/  @!P4 FMUL R10, R10, R10 ;  /* 0x0000000a0a0ac220 */ /* 0x001fe20000400000 */
[----:B------:R-:W-:Y:S01]  /*22d0*/  FSETP.GEU.AND P4, PT, |R25|, 1.175494350822287508e-38, PT ;  /* 0x008000001900780b */ /* 0x000fe20003f8e200 */
[----:B--2---:R-:W-:Y:S01]  /*22e0*/  FADD R16, R20, R16 ;  /* 0x0000001014107221 */ /* 0x004fe20000000000 */
[----:B------:R-:W-:Y:S01]  /*22f0*/  FSEL R20, R4, R25, P6 ;  /* 0x0000001904147208 */ /* 0x000fe20003000000 */
[----:B------:R-:W-:Y:S01]  /*2300*/  FADD R4, R21, R17 ;  /* 0x0000001115047221 */ /* 0x000fe20000000000 */
[----:B------:R-:W-:Y:S01]  /*2310*/  FADD R18, R22, R18 ;  /* 0x0000001216127221 */ /* 0x000fe20000000000 */
[----:B------:R-:W-:Y:S01]  /*2320*/  FADD R16, -R35, R16 ;  /* 0x0000001023107221 */ /* 0x000fe20000000100 */
[----:B------:R-:W-:Y:S01]  /*2330*/  @P6 FMUL R9, R9, 0.25 ;  /* 0x3e80000009096820 */ /* 0x000fe20000400000 */
[C---:B------:R-:W-:Y:S01]  /*2340*/  FADD R4, -R35.reuse, R4 ;  /* 0x0000000423047221 */ /* 0x040fe20000000100 */
[----:B------:R-:W-:Y:S01]  /*2350*/  FADD R18, -R35, R18 ;  /* 0x0000001223127221 */ /* 0x000fe20000000100 */
[----:B------:R-:W-:Y:S01]  /*2360*/  FMUL R16, R16, 1.4426950216293334961 ;  /* 0x3fb8aa3b10107820 */ /* 0x000fe20000400000 */
[----:B------:R-:W-:Y:S01]  /*2370*/  @P6 FMUL R10, R10, 0.25 ;  /* 0x3e8000000a0a6820 */ /* 0x000fe20000400000 */
[----:B------:R-:W-:Y:S01]  /*2380*/  FMUL R6, R4, 1.4426950216293334961 ;  /* 0x3fb8aa3b04067820 */ /* 0x000fe20000400000 */
[----:B------:R-:W-:Y:S01]  /*2390*/  @P6 FMUL R11, R11, 0.25 ;  /* 0x3e8000000b0b6820 */ /* 0x000fe20000400000 */
[----:B------:R-:W-:Y:S01]  /*23a0*/  FMUL R18, R18, 1.4426950216293334961 ;  /* 0x3fb8aa3b12127820 */ /* 0x000fe20000400000 */
[----:B-1----:R-:W-:Y:S01]  /*23b0*/  @!P5 FMUL R29, R29, R29 ;  /* 0x0000001d1d1dd220 */ /* 0x002fe20000400000 */
[----:B------:R-:W-:Y:S01]  /*23c0*/  FSETP.GEU.AND P5, PT, R16, -126, PT ;  /* 0xc2fc00001000780b */ /* 0x000fe20003fae000 */
[----:B------:R-:W-:Y:S01]  /*23d0*/  @!P4 FMUL R20, R20, 16777216 ;  /* 0x4b8000001414c820 */ /* 0x000fe20000400000 */
[----:B------:R-:W-:Y:S01]  /*23e0*/  @!P4 FMUL R9, R9, 16777216 ;  /* 0x4b8000000909c820 */ /* 0x000fe20000400000 */
[----:B------:R-:W-:Y:S01]  /*23f0*/  @P6 FMUL R29, R29, 0.25 ;  /* 0x3e8000001d1d6820 */ /* 0x000fe20000400000 */
[----:B------:R-:W-:Y:S01]  /*2400*/  FSETP.GEU.AND P6, PT, R6, -126, PT ;  /* 0xc2fc00000600780b */ /* 0x000fe20003fce000 */
[----:B------:R-:W-:Y:S01]  /*2410*/  @!P4 FMUL R10, R10, 16777216 ;  /* 0x4b8000000a0ac820 */ /* 0x000fe20000400000 */
[----:B------:R-:W-:Y:S01]  /*2420*/  @!P4 FMUL R11, R11, 16777216 ;  /* 0x4b8000000b0bc820 */ /* 0x000fe20000400000 */
[----:B------:R-:W-:Y:S01]  /*2430*/  @!P4 FMUL R29, R29, 16777216 ;  /* 0x4b8000001d1dc820 */ /* 0x000fe20000400000 */
[----:B------:R-:W-:Y:S01]  /*2440*/  FSETP.GEU.AND P4, PT, R18, -126, PT ;  /* 0xc2fc00001200780b */ /* 0x000fe20003f8e000 */
[----:B------:R-:W-:Y:S01]  /*2450*/  FADD R4, R23, R19 ;  /* 0x0000001317047221 */ /* 0x000fe20000000000 */
[----:B------:R-:W-:Y:S01]  /*2460*/  FMUL R17, R24, 0.25 ;  /* 0x3e80000018117820 */ /* 0x000fe20000400000 */
[----:B------:R-:W0:Y:S01]  /*2470*/  MUFU.RCP R20, R20 ;  /* 0x0000001400147308 */ /* 0x000e220000001000 */
[----:B------:R-:W-:Y:S01]  /*2480*/  IMAD.MOV.U32 R22, RZ, RZ, R28 ;  /* 0x000000ffff167224 */ /* 0x000fe200078e001c */
[----:B------:R-:W-:Y:S01]  /*2490*/  @!P5 FMUL R16, R16, 0.5 ;  /* 0x3f0000001010d820 */ /* 0x000fe20000400000 */
[----:B------:R-:W-:-:S03]  /*24a0*/  FADD R4, -R35, R4 ;  /* 0x0000000423047221 */ /* 0x000fc60000000100 */
[----:B------:R-:W-:Y:S01]  /*24b0*/  @!P6 FMUL R6, R6, 0.5 ;  /* 0x3f0000000606e820 */ /* 0x000fe20000400000 */
[----:B------:R-:W-:Y:S01]  /*24c0*/  FMUL R8, R4, 1.4426950216293334961 ;  /* 0x3fb8aa3b04087820 */ /* 0x000fe20000400000 */
[----:B------:R0:W1:Y:S02]  /*24d0*/  MUFU.EX2 R5, R16 ;  /* 0x0000001000057308 */ /* 0x0000640000000800 */
[----:B------:R-:W-:-:S06]  /*24e0*/  @!P4 FMUL R18, R18, 0.5 ;  /* 0x3f0000001212c820 */ /* 0x000fcc0000400000 */
[----:B------:R-:W2:Y:S01]  /*24f0*/  MUFU.EX2 R7, R6 ;  /* 0x0000000600077308 */ /* 0x000ea20000000800 */
[C---:B0-----:R-:W-:Y:S01]  /*2500*/  FMUL R16, R20.reuse, R11 ;  /* 0x0000000b14107220 */ /* 0x041fe20000400000 */
[C---:B------:R-:W-:Y:S01]  /*2510*/  FMUL R9, R20.reuse, R9 ;  /* 0x0000000914097220 */ /* 0x040fe20000400000 */
[C---:B------:R-:W-:Y:S01]  /*2520*/  FMUL R10, R20.reuse, R10 ;  /* 0x0000000a140a7220 */ /* 0x040fe20000400000 */
[----:B------:R-:W-:-:S04]  /*2530*/  FMUL R20, R20, R29 ;  /* 0x0000001d14147220 */ /* 0x000fc80000400000 */
[----:B------:R-:W0:Y:S01]  /*2540*/  MUFU.EX2 R4, R18 ;  /* 0x0000001200047308 */ /* 0x000e220000000800 */
[----:B-1----:R-:W-:Y:S01]  /*2550*/  @!P5 FMUL R5, R5, R5 ;  /* 0x000000050505d220 */ /* 0x002fe20000400000 */
[----:B------:R-:W-:Y:S01]  /*2560*/  FSETP.GEU.AND P5, PT, R8, -126, PT ;  /* 0xc2fc00000800780b */ /* 0x000fe20003fae000 */
[----:B--2---:R-:W-:Y:S01]  /*2570*/  @!P6 FMUL R7, R7, R7 ;  /* 0x000000070707e220 */ /* 0x004fe20000400000 */
[----:B------:R-:W-:-:S11]  /*2580*/  FSETP.GEU.AND P6, PT, |R24|, 1.175494350822287508e-38, PT ;  /* 0x008000001800780b */ /* 0x000fd60003fce200 */
[----:B------:R-:W-:Y:S01]  /*2590*/  @!P5 FMUL R8, R8, 0.5 ;  /* 0x3f0000000808d820 */ /* 0x000fe20000400000 */
[----:B0-----:R-:W-:Y:S01]  /*25a0*/  @!P4 FMUL R4, R4, R4 ;  /* 0x000000040404c220 */ /* 0x001fe20000400000 */
[----:B------:R-:W-:Y:S02]  /*25b0*/  FSETP.GT.AND P4, PT, |R24|, 8.50705917302346158658e+37, PT ;  /* 0x7e8000001800780b */ /* 0x000fe40003f84200 */
[----:B------:R0:W1:Y:S02]  /*25c0*/  MUFU.EX2 R6, R8 ;  /* 0x0000000800067308 */ /* 0x0000640000000800 */
[----:B------:R-:W-:-:S05]  /*25d0*/  FSEL R17, R17, R24, P4 ;  /* 0x0000001811117208 */ /* 0x000fca0002000000 */
[----:B------:R-:W-:Y:S01]  /*25e0*/  @!P6 FMUL R17, R17, 16777216 ;  /* 0x4b8000001111e820 */ /* 0x000fe20000400000 */
[----:B0-----:R-:W-:-:S03]  /*25f0*/  SEL R8, R9, RZ, P2 ;  /* 0x000000ff09087207 */ /* 0x001fc60001000000 */
[----:B------:R-:W-:Y:S01]  /*2600*/  @P4 FMUL R5, R5, 0.25 ;  /* 0x3e80000005054820 */ /* 0x000fe20000400000 */
[----:B------:R-:W-:Y:S01]  /*2610*/  @P4 FMUL R7, R7, 0.25 ;  /* 0x3e80000007074820 */ /* 0x000fe20000400000 */
[----:B------:R-:W0:Y:S01]  /*2620*/  MUFU.RCP R17, R17 ;  /* 0x0000001100117308 */ /* 0x000e220000001000 */
[----:B------:R-:W-:Y:S01]  /*2630*/  @P4 FMUL R4, R4, 0.25 ;  /* 0x3e80000004044820 */ /* 0x000fe20000400000 */
[----:B------:R-:W-:Y:S01]  /*2640*/  @!P6 FMUL R5, R5, 16777216 ;  /* 0x4b8000000505e820 */ /* 0x000fe20000400000 */
[----:B-1----:R-:W-:Y:S01]  /*2650*/  @!P5 FMUL R6, R6, R6 ;  /* 0x000000060606d220 */ /* 0x002fe20000400000 */
[----:B------:R-:W-:Y:S01]  /*2660*/  @!P6 FMUL R7, R7, 16777216 ;  /* 0x4b8000000707e820 */ /* 0x000fe20000400000 */
[----:B------:R-:W-:Y:S01]  /*2670*/  @!P6 FMUL R4, R4, 16777216 ;  /* 0x4b8000000404e820 */ /* 0x000fe20000400000 */
[----:B------:R-:W-:Y:S01]  /*2680*/  SEL R9, R10, RZ, P2 ;  /* 0x000000ff0a097207 */ /* 0x000fe20001000000 */
[----:B------:R-:W-:Y:S01]  /*2690*/  @P4 FMUL R6, R6, 0.25 ;  /* 0x3e80000006064820 */ /* 0x000fe20000400000 */
[----:B------:R-:W-:-:S03]  /*26a0*/  SEL R10, R16, RZ, P2 ;  /* 0x000000ff100a7207 */ /* 0x000fc60001000000 */
[----:B------:R-:W-:Y:S01]  /*26b0*/  @!P6 FMUL R6, R6, 16777216 ;  /* 0x4b8000000606e820 */ /* 0x000fe20000400000 */
[C---:B0-----:R-:W-:Y:S01]  /*26c0*/  FMUL R5, R17.reuse, R5 ;  /* 0x0000000511057220 */ /* 0x041fe20000400000 */
[C---:B------:R-:W-:Y:S01]  /*26d0*/  FMUL R7, R17.reuse, R7 ;  /* 0x0000000711077220 */ /* 0x040fe20000400000 */
[C---:B------:R-:W-:Y:S01]  /*26e0*/  FMUL R11, R17.reuse, R4 ;  /* 0x00000004110b7220 */ /* 0x040fe20000400000 */
[----:B------:R-:W-:Y:S02]  /*26f0*/  FMUL R17, R17, R6 ;  /* 0x0000000611117220 */ /* 0x000fe40000400000 */
[----:B------:R-:W-:Y:S02]  /*2700*/  SEL R4, R5, RZ, P1 ;  /* 0x000000ff05047207 */ /* 0x000fe40000800000 */
[----:B------:R-:W-:Y:S02]  /*2710*/  SEL R5, R7, RZ, P1 ;  /* 0x000000ff07057207 */ /* 0x000fe40000800000 */
[----:B------:R-:W-:-:S02]  /*2720*/  SEL R6, R11, RZ, P1 ;  /* 0x000000ff0b067207 */ /* 0x000fc40000800000 */
[----:B------:R-:W-:Y:S02]  /*2730*/  SEL R7, R17, RZ, P1 ;  /* 0x000000ff11077207 */ /* 0x000fe40000800000 */
[----:B------:R-:W-:-:S03]  /*2740*/  SEL R11, R20, RZ, P2 ;  /* 0x000000ff140b7207 */ /* 0x000fc60001000000 */
[----:B------:R0:W-:Y:S01]  /*2750*/  @P0 STG.E.128 [R32.64], R4 ;  /* 0x0000000420000986 */ /* 0x0001e2000c101d04 */
[----:B------:R-:W-:-:S03]  /*2760*/  ISETP.GE.U32.AND P0, PT, R28, 0x104, PT ;  /* 0x000001041c00780c */ /* 0x000fc60003f06070 */
[----:B------:R0:W-:Y:S01]  /*2770*/  @P3 STG.E.128 [R30.64], R8 ;  /* 0x000000081e003986 */ /* 0x0001e2000c101d04 */
[----:B------:R-:W-:-:S13]  /*2780*/  ISETP.GE.U32.AND.EX P0, PT, R26, RZ, PT, P0 ;  /* 0x000000ff1a00720c */ /* 0x000fda0003f06100 */
[----:B------:R-:W-:Y:S05]  /*2790*/  @!P0 BRA `(.L_x_1) ;  /* 0xfffff67000008947 */ /* 0x000fea000383ffff */
[----:B------:R-:W-:Y:S05]  /*27a0*/  EXIT ;  /* 0x000000000000794d */ /* 0x000fea0003800000 */
.L_x_2:
[----:B------:R-:W-:-:S00]  /*27b0*/  BRA `(.L_x_2) ;  /* 0xfffffff000007947 */ /* 0x000fc0000383ffff */
[----:B------:R-:W-:-:S00]  /*27c0*/  NOP ;  /* 0x0000000000007918 */ /* 0x000fc00000000000 */
        /* <DEDUP_REMOVED lines=11> */
.L_x_3:
